	.target	sm_90a

	.elftype	@"ET_EXEC"


//--------------------- .note.nv.tkinfo           --------------------------
	.section	.note.nv.tkinfo,"",@"SHT_NOTE"
	.sectionflags	@"SHF_NOTE_NV_TKINFO"
	.tkinfo
        /*0018*/ 	.word	0x00000002
        /*0030*/ 	.string	""
        /*0030*/ 	.string	"ptxas"
        /*0030*/ 	.string	"Cuda compilation tools, release 13.0, V13.0.88"
        /*0030*/ 	.string	"Build cuda_13.0.r13.0/compiler.36424714_0"
        /*0030*/ 	.string	"-arch sm_90a -m 64 "



//--------------------- .note.nv.cuinfo           --------------------------
	.section	.note.nv.cuinfo,"",@"SHT_NOTE"
	.sectionflags	@"SHF_NOTE_NV_CUINFO"
        /*0018*/ 	.short	0x0002
        /*001a*/ 	.short	0x005a
        /*001c*/ 	.short	0x0082
	.zero		2


//--------------------- .nv.info                  --------------------------
	.section	.nv.info,"",@"SHT_CUDA_INFO"
	.align	4


	//----- nvinfo : EIATTR_REGCOUNT
	.align		4
        /*0000*/ 	.byte	0x04, 0x2f
        /*0002*/ 	.short	(.L_15 - .L_14)
	.align		4
.L_14:
        /*0004*/ 	.word	index@(_ZN7cutlass13device_kernelINS_4gemm6kernel13GemmUniversalIN4cute5tupleIJiiiiEEENS1_10collective13CollectiveMmaINS1_34MainloopSm90TmaGmmaWarpSpecializedILi2ENS5_IJNS4_1CILi4EEENSA_ILi2EEENSA_ILi1EEEEEENS1_35KernelTmaWarpSpecializedCooperativeEEENS5_IJNSA_ILi128EEENSA_ILi256EEENSA_ILi64EEEEEENS_10tfloat32_tENS5_IJlSD_lEEESL_SM_NS4_8TiledMMAINS4_8MMA_AtomIJNS4_4SM904GMMA30MMA_64x256x8_F32TF32TF32_SS_TNILNSQ_7ScaleInE1ELSS_1EEEEEENS4_6LayoutINS5_IJSC_SD_SD_EEENS5_IJSD_NSA_ILi0EEESX_EEEEENS5_IJNS4_10UnderscoreES10_S10_EEEEENS4_23SM90_TMA_LOAD_MULTICASTENS4_14ComposedLayoutINS4_7SwizzleILi3ELi4ELi3EEENS4_18smem_ptr_flag_bitsILi32EEENSV_INS5_IJNSA_ILi8EEENSA_ILi32EEEEEENS5_IJS1A_SD_EEEEEEEvNS4_8identityES13_S1E_vS1F_EENS_8epilogue10collective6detail29Sm90TmaWarpSpecializedAdapterINS1I_15DefaultEpilogueISL_SM_SM_NS1H_6thread17LinearCombinationISL_Li1EffLNS1M_9ScaleType4KindE0ELNS_15FloatRoundStyleE2ESL_EENS1_15EpilogueDefaultEEEEEvvEEEEvNT_6ParamsE)
        /*0008*/ 	.word	0x000000a8


	//----- nvinfo : EIATTR_FRAME_SIZE
	.align		4
.L_15:
        /*000c*/ 	.byte	0x04, 0x11
        /*000e*/ 	.short	(.L_17 - .L_16)
	.align		4
.L_16:
        /*0010*/ 	.word	index@(_ZN7cutlass13device_kernelINS_4gemm6kernel13GemmUniversalIN4cute5tupleIJiiiiEEENS1_10collective13CollectiveMmaINS1_34MainloopSm90TmaGmmaWarpSpecializedILi2ENS5_IJNS4_1CILi4EEENSA_ILi2EEENSA_ILi1EEEEEENS1_35KernelTmaWarpSpecializedCooperativeEEENS5_IJNSA_ILi128EEENSA_ILi256EEENSA_ILi64EEEEEENS_10tfloat32_tENS5_IJlSD_lEEESL_SM_NS4_8TiledMMAINS4_8MMA_AtomIJNS4_4SM904GMMA30MMA_64x256x8_F32TF32TF32_SS_TNILNSQ_7ScaleInE1ELSS_1EEEEEENS4_6LayoutINS5_IJSC_SD_SD_EEENS5_IJSD_NSA_ILi0EEESX_EEEEENS5_IJNS4_10UnderscoreES10_S10_EEEEENS4_23SM90_TMA_LOAD_MULTICASTENS4_14ComposedLayoutINS4_7SwizzleILi3ELi4ELi3EEENS4_18smem_ptr_flag_bitsILi32EEENSV_INS5_IJNSA_ILi8EEENSA_ILi32EEEEEENS5_IJS1A_SD_EEEEEEEvNS4_8identityES13_S1E_vS1F_EENS_8epilogue10collective6detail29Sm90TmaWarpSpecializedAdapterINS1I_15DefaultEpilogueISL_SM_SM_NS1H_6thread17LinearCombinationISL_Li1EffLNS1M_9ScaleType4KindE0ELNS_15FloatRoundStyleE2ESL_EENS1_15EpilogueDefaultEEEEEvvEEEEvNT_6ParamsE)
        /*0014*/ 	.word	0x00000000


	//----- nvinfo : EIATTR_MIN_STACK_SIZE
	.align		4
.L_17:
        /*0018*/ 	.byte	0x04, 0x12
        /*001a*/ 	.short	(.L_19 - .L_18)
	.align		4
.L_18:
        /*001c*/ 	.word	index@(_ZN7cutlass13device_kernelINS_4gemm6kernel13GemmUniversalIN4cute5tupleIJiiiiEEENS1_10collective13CollectiveMmaINS1_34MainloopSm90TmaGmmaWarpSpecializedILi2ENS5_IJNS4_1CILi4EEENSA_ILi2EEENSA_ILi1EEEEEENS1_35KernelTmaWarpSpecializedCooperativeEEENS5_IJNSA_ILi128EEENSA_ILi256EEENSA_ILi64EEEEEENS_10tfloat32_tENS5_IJlSD_lEEESL_SM_NS4_8TiledMMAINS4_8MMA_AtomIJNS4_4SM904GMMA30MMA_64x256x8_F32TF32TF32_SS_TNILNSQ_7ScaleInE1ELSS_1EEEEEENS4_6LayoutINS5_IJSC_SD_SD_EEENS5_IJSD_NSA_ILi0EEESX_EEEEENS5_IJNS4_10UnderscoreES10_S10_EEEEENS4_23SM90_TMA_LOAD_MULTICASTENS4_14ComposedLayoutINS4_7SwizzleILi3ELi4ELi3EEENS4_18smem_ptr_flag_bitsILi32EEENSV_INS5_IJNSA_ILi8EEENSA_ILi32EEEEEENS5_IJS1A_SD_EEEEEEEvNS4_8identityES13_S1E_vS1F_EENS_8epilogue10collective6detail29Sm90TmaWarpSpecializedAdapterINS1I_15DefaultEpilogueISL_SM_SM_NS1H_6thread17LinearCombinationISL_Li1EffLNS1M_9ScaleType4KindE0ELNS_15FloatRoundStyleE2ESL_EENS1_15EpilogueDefaultEEEEEvvEEEEvNT_6ParamsE)
        /*0020*/ 	.word	0x00000000
.L_19:


//--------------------- .nv.compat                --------------------------
	.section	.nv.compat,"",@"SHT_CUDA_COMPAT_INFO"
	.align	4
        /*0000*/ 	.byte	0x02, 0x09, 0x01, 0x00, 0x02, 0x02, 0x04, 0x00, 0x02, 0x05, 0x05, 0x00, 0x03, 0x07, 0x01, 0x01
        /*0010*/ 	.byte	0x02, 0x03, 0x01, 0x00, 0x02, 0x06, 0x01, 0x00, 0x04, 0x0b, 0x08, 0x00, 0x00, 0x00, 0x00, 0x00
        /*0020*/ 	.byte	0x00, 0x00, 0x00, 0x00


//--------------------- .nv.info._ZN7cutlass13device_kernelINS_4gemm6kernel13GemmUniversalIN4cute5tupleIJiiiiEEENS1_10collective13CollectiveMmaINS1_34MainloopSm90TmaGmmaWarpSpecializedILi2ENS5_IJNS4_1CILi4EEENSA_ILi2EEENSA_ILi1EEEEEENS1_35KernelTmaWarpSpecializedCooperativeEEENS5_IJNSA_ILi128EEENSA_ILi256EEENSA_ILi64EEEEEENS_10tfloat32_tENS5_IJlSD_lEEESL_SM_NS4_8TiledMMAINS4_8MMA_AtomIJNS4_4SM904GMMA30MMA_64x256x8_F32TF32TF32_SS_TNILNSQ_7ScaleInE1ELSS_1EEEEEENS4_6LayoutINS5_IJSC_SD_SD_EEENS5_IJSD_NSA_ILi0EEESX_EEEEENS5_IJNS4_10UnderscoreES10_S10_EEEEENS4_23SM90_TMA_LOAD_MULTICASTENS4_14ComposedLayoutINS4_7SwizzleILi3ELi4ELi3EEENS4_18smem_ptr_flag_bitsILi32EEENSV_INS5_IJNSA_ILi8EEENSA_ILi32EEEEEENS5_IJS1A_SD_EEEEEEEvNS4_8identityES13_S1E_vS1F_EENS_8epilogue10collective6detail29Sm90TmaWarpSpecializedAdapterINS1I_15DefaultEpilogueISL_SM_SM_NS1H_6thread17LinearCombinationISL_Li1EffLNS1M_9ScaleType4KindE0ELNS_15FloatRoundStyleE2ESL_EENS1_15EpilogueDefaultEEEEEvvEEEEvNT_6ParamsE --------------------------
	.section	.nv.info._ZN7cutlass13device_kernelINS_4gemm6kernel13GemmUniversalIN4cute5tupleIJiiiiEEENS1_10collective13CollectiveMmaINS1_34MainloopSm90TmaGmmaWarpSpecializedILi2ENS5_IJNS4_1CILi4EEENSA_ILi2EEENSA_ILi1EEEEEENS1_35KernelTmaWarpSpecializedCooperativeEEENS5_IJNSA_ILi128EEENSA_ILi256EEENSA_ILi64EEEEEENS_10tfloat32_tENS5_IJlSD_lEEESL_SM_NS4_8TiledMMAINS4_8MMA_AtomIJNS4_4SM904GMMA30MMA_64x256x8_F32TF32TF32_SS_TNILNSQ_7ScaleInE1ELSS_1EEEEEENS4_6LayoutINS5_IJSC_SD_SD_EEENS5_IJSD_NSA_ILi0EEESX_EEEEENS5_IJNS4_10UnderscoreES10_S10_EEEEENS4_23SM90_TMA_LOAD_MULTICASTENS4_14ComposedLayoutINS4_7SwizzleILi3ELi4ELi3EEENS4_18smem_ptr_flag_bitsILi32EEENSV_INS5_IJNSA_ILi8EEENSA_ILi32EEEEEENS5_IJS1A_SD_EEEEEEEvNS4_8identityES13_S1E_vS1F_EENS_8epilogue10collective6detail29Sm90TmaWarpSpecializedAdapterINS1I_15DefaultEpilogueISL_SM_SM_NS1H_6thread17LinearCombinationISL_Li1EffLNS1M_9ScaleType4KindE0ELNS_15FloatRoundStyleE2ESL_EENS1_15EpilogueDefaultEEEEEvvEEEEvNT_6ParamsE,"",@"SHT_CUDA_INFO"
	.sectionflags	@""
	.align	4


	//----- nvinfo : EIATTR_CUDA_API_VERSION
	.align		4
        /*0000*/ 	.byte	0x04, 0x37
        /*0002*/ 	.short	(.L_21 - .L_20)
.L_20:
        /*0004*/ 	.word	0x00000082


	//----- nvinfo : EIATTR_KPARAM_INFO
	.align		4
.L_21:
        /*0008*/ 	.byte	0x04, 0x17
        /*000a*/ 	.short	(.L_23 - .L_22)
.L_22:
        /*000c*/ 	.word	0x00000000
        /*0010*/ 	.short	0x0000
        /*0012*/ 	.short	0x0070
        /*0014*/ 	.byte	0x00, 0xf0, 0x01, 0x10


	//----- nvinfo : EIATTR_SPARSE_MMA_MASK
	.align		4
.L_23:
        /*0018*/ 	.byte	0x03, 0x50
        /*001a*/ 	.short	0x0000


	//----- nvinfo : EIATTR_MAXREG_COUNT
	.align		4
        /*001c*/ 	.byte	0x03, 0x1b
        /*001e*/ 	.short	0x00a8


	//----- nvinfo : EIATTR_NUM_BARRIERS
	.align		4
        /*0020*/ 	.byte	0x02, 0x4c
        /*0022*/ 	.byte	0x01
	.zero		1


	//----- nvinfo : EIATTR_EXTERNS
	.align		4
        /*0024*/ 	.byte	0x04, 0x0f
        /*0026*/ 	.short	(.L_25 - .L_24)


	//   ....[0]....
	.align		4
.L_24:
        /*0028*/ 	.word	index@(__assertfail)


	//----- nvinfo : EIATTR_MERCURY_ISA_VERSION
	.align		4
.L_25:
        /*002c*/ 	.byte	0x03, 0x5f
        /*002e*/ 	.short	0x0101


	//----- nvinfo : EIATTR_INT_WARP_WIDE_INSTR_OFFSETS
	.align		4
        /*0030*/ 	.byte	0x04, 0x31
        /*0032*/ 	.short	(.L_27 - .L_26)


	//   ....[0]....
.L_26:
        /*0034*/ 	.word	0x00000440


	//   ....[1]....
        /*0038*/ 	.word	0x00000470


	//   ....[2]....
        /*003c*/ 	.word	0x00000620


	//   ....[3]....
        /*0040*/ 	.word	0x00002110


	//----- nvinfo : EIATTR_COOP_GROUP_MASK_REGIDS
	.align		4
.L_27:
        /*0044*/ 	.byte	0x04, 0x29
        /*0046*/ 	.short	(.L_29 - .L_28)


	//   ....[0]....
.L_28:
        /*0048*/ 	.word	0xffffffff


	//   ....[1]....
        /*004c*/ 	.word	0xffffffff


	//   ....[2]....
        /*0050*/ 	.word	0xffffffff


	//   ....[3]....
        /*0054*/ 	.word	0xffffffff


	//   ....[4]....
        /*0058*/ 	.word	0xffffffff


	//   ....[5]....
        /*005c*/ 	.word	0xffffffff


	//----- nvinfo : EIATTR_COOP_GROUP_INSTR_OFFSETS
	.align		4
.L_29:
        /*0060*/ 	.byte	0x04, 0x28
        /*0062*/ 	.short	(.L_31 - .L_30)


	//   ....[0]....
.L_30:
        /*0064*/ 	.word	0x00000060


	//   ....[1]....
        /*0068*/ 	.word	0x00000070


	//   ....[2]....
        /*006c*/ 	.word	0x00000130


	//   ....[3]....
        /*0070*/ 	.word	0x00000290


	//   ....[4]....
        /*0074*/ 	.word	0x000007d0


	//   ....[5]....
        /*0078*/ 	.word	0x00001220


	//----- nvinfo : EIATTR_REG_RECONFIG
	.align		4
.L_31:
        /*007c*/ 	.byte	0x01, 0x54
	.zero		2


	//----- nvinfo : EIATTR_SYSCALL_OFFSETS
	.align		4
        /*0080*/ 	.byte	0x04, 0x46
        /*0082*/ 	.short	(.L_33 - .L_32)


	//   ....[0]....
.L_32:
        /*0084*/ 	.word	0x000013e0


	//----- nvinfo : EIATTR_MBARRIER_INSTR_OFFSETS
	.align		4
.L_33:
        /*0088*/ 	.byte	0x04, 0x39
        /*008a*/ 	.short	(.L_35 - .L_34)


	//   ....[0]....
.L_34:
        /*008c*/ 	.word	0x00000230
        /*0090*/ 	.word	0x000000ff
        /*0094*/ 	.word	0x00000000
        /*0098*/ 	.short	0x0100
        /*009a*/ 	.byte	0x08
	.zero		1


	//   ....[1]....
        /*009c*/ 	.word	0x00000240
        /*00a0*/ 	.word	0x000000ff
        /*00a4*/ 	.word	0x00000010
        /*00a8*/ 	.short	0x0100
        /*00aa*/ 	.byte	0x08
	.zero		1


	//   ....[2]....
        /*00ac*/ 	.word	0x00000250
        /*00b0*/ 	.word	0x000000ff
        /*00b4*/ 	.word	0x00000008
        /*00b8*/ 	.short	0x0100
        /*00ba*/ 	.byte	0x08
	.zero		1


	//   ....[3]....
        /*00bc*/ 	.word	0x00000260
        /*00c0*/ 	.word	0x000000ff
        /*00c4*/ 	.word	0x00000018
        /*00c8*/ 	.short	0x0100
        /*00ca*/ 	.byte	0x08
	.zero		1


	//   ....[4]....
        /*00cc*/ 	.word	0x000006b0
        /*00d0*/ 	.word	0x000000ff
        /*00d4*/ 	.word	0x00000030
        /*00d8*/ 	.short	0x0100
        /*00da*/ 	.byte	0x06
	.zero		1


	//   ....[5]....
        /*00dc*/ 	.word	0x00000750
        /*00e0*/ 	.word	0x000000ff
        /*00e4*/ 	.word	0x00000038
        /*00e8*/ 	.short	0x0100
        /*00ea*/ 	.byte	0x06
	.zero		1


	//   ....[6]....
        /*00ec*/ 	.word	0x000014a0
        /*00f0*/ 	.word	0x00000003
        /*00f4*/ 	.word	0x00000000
        /*00f8*/ 	.short	0x010a
        /*00fa*/ 	.byte	0x3f
	.zero		1


	//   ....[7]....
        /*00fc*/ 	.word	0x000014e0
        /*0100*/ 	.word	0x00000003
        /*0104*/ 	.word	0x00000000
        /*0108*/ 	.short	0x010a
        /*010a*/ 	.byte	0x3f
	.zero		1


	//   ....[8]....
        /*010c*/ 	.word	0x00001ae0
        /*0110*/ 	.word	0x00000005
        /*0114*/ 	.word	0x00000000
        /*0118*/ 	.short	0x010a
        /*011a*/ 	.byte	0x3f
	.zero		1


	//   ....[9]....
        /*011c*/ 	.word	0x00001b20
        /*0120*/ 	.word	0x00000005
        /*0124*/ 	.word	0x00000000
        /*0128*/ 	.short	0x010a
        /*012a*/ 	.byte	0x3f
	.zero		1


	//   ....[10]....
        /*012c*/ 	.word	0x00001fb0
        /*0130*/ 	.word	0x00000005
        /*0134*/ 	.word	0x00000000
        /*0138*/ 	.short	0x0101
        /*013a*/ 	.byte	0x3f
	.zero		1


	//   ....[11]....
        /*013c*/ 	.word	0x00002190
        /*0140*/ 	.word	0x00000003
        /*0144*/ 	.word	0x00000000
        /*0148*/ 	.short	0x0101
        /*014a*/ 	.byte	0x3f
	.zero		1


	//   ....[12]....
        /*014c*/ 	.word	0x0000b0b0
        /*0150*/ 	.word	0x00000014
        /*0154*/ 	.word	0x00000010
        /*0158*/ 	.short	0x010a
        /*015a*/ 	.byte	0x3f
	.zero		1


	//   ....[13]....
        /*015c*/ 	.word	0x0000b550
        /*0160*/ 	.word	0x00000004
        /*0164*/ 	.word	0x00000038
        /*0168*/ 	.short	0x0101
        /*016a*/ 	.byte	0x3f
	.zero		1


	//   ....[14]....
        /*016c*/ 	.word	0x0000bc60
        /*0170*/ 	.word	0x00000005
        /*0174*/ 	.word	0x00000000
        /*0178*/ 	.short	0x010a
        /*017a*/ 	.byte	0x3f
	.zero		1


	//   ....[15]....
        /*017c*/ 	.word	0x0000bce0
        /*0180*/ 	.word	0x00000009
        /*0184*/ 	.word	0x00000000
        /*0188*/ 	.short	0x010a
        /*018a*/ 	.byte	0x3f
	.zero		1


	//   ....[16]....
        /*018c*/ 	.word	0x0000bd40
        /*0190*/ 	.word	0x00000003
        /*0194*/ 	.word	0x00000000
        /*0198*/ 	.short	0x010a
        /*019a*/ 	.byte	0x3f
	.zero		1


	//   ....[17]....
        /*019c*/ 	.word	0x0000bd90
        /*01a0*/ 	.word	0x00000005
        /*01a4*/ 	.word	0x00000000
        /*01a8*/ 	.short	0x010a
        /*01aa*/ 	.byte	0x3f
	.zero		1


	//   ....[18]....
        /*01ac*/ 	.word	0x0000be60
        /*01b0*/ 	.word	0x00000014
        /*01b4*/ 	.word	0x00000010
        /*01b8*/ 	.short	0x010a
        /*01ba*/ 	.byte	0x3f
	.zero		1


	//   ....[19]....
        /*01bc*/ 	.word	0x0000bf30
        /*01c0*/ 	.word	0x00000005
        /*01c4*/ 	.word	0x00000000
        /*01c8*/ 	.short	0x010a
        /*01ca*/ 	.byte	0x3f
	.zero		1


	//----- nvinfo : EIATTR_NUM_MBARRIERS
	.align		4
.L_35:
        /*01cc*/ 	.byte	0x03, 0x38
        /*01ce*/ 	.short	0x0006


	//----- nvinfo : EIATTR_EXIT_INSTR_OFFSETS
	.align		4
        /*01d0*/ 	.byte	0x04, 0x1c
        /*01d2*/ 	.short	(.L_37 - .L_36)


	//   ....[0]....
.L_36:
        /*01d4*/ 	.word	0x00000930


	//   ....[1]....
        /*01d8*/ 	.word	0x00001150


	//   ....[2]....
        /*01dc*/ 	.word	0x0000a690


	//   ....[3]....
        /*01e0*/ 	.word	0x0000abf0


	//   ....[4]....
        /*01e4*/ 	.word	0x0000bd30


	//----- nvinfo : EIATTR_MAX_THREADS
	.align		4
.L_37:
        /*01e8*/ 	.byte	0x04, 0x05
        /*01ea*/ 	.short	(.L_39 - .L_38)
.L_38:
        /*01ec*/ 	.word	0x00000180
        /*01f0*/ 	.word	0x00000001
        /*01f4*/ 	.word	0x00000001


	//----- nvinfo : EIATTR_CRS_STACK_SIZE
	.align		4
.L_39:
        /*01f8*/ 	.byte	0x04, 0x1e
        /*01fa*/ 	.short	(.L_41 - .L_40)
.L_40:
        /*01fc*/ 	.word	0x00000000


	//----- nvinfo : EIATTR_CBANK_PARAM_SIZE
	.align		4
.L_41:
        /*0200*/ 	.byte	0x03, 0x19
        /*0202*/ 	.short	0x0470


	//----- nvinfo : EIATTR_PARAM_CBANK
	.align		4
        /*0204*/ 	.byte	0x04, 0x0a
        /*0206*/ 	.short	(.L_43 - .L_42)
	.align		4
.L_42:
        /*0208*/ 	.word	index@(.nv.constant0._ZN7cutlass13device_kernelINS_4gemm6kernel13GemmUniversalIN4cute5tupleIJiiiiEEENS1_10collective13CollectiveMmaINS1_34MainloopSm90TmaGmmaWarpSpecializedILi2ENS5_IJNS4_1CILi4EEENSA_ILi2EEENSA_ILi1EEEEEENS1_35KernelTmaWarpSpecializedCooperativeEEENS5_IJNSA_ILi128EEENSA_ILi256EEENSA_ILi64EEEEEENS_10tfloat32_tENS5_IJlSD_lEEESL_SM_NS4_8TiledMMAINS4_8MMA_AtomIJNS4_4SM904GMMA30MMA_64x256x8_F32TF32TF32_SS_TNILNSQ_7ScaleInE1ELSS_1EEEEEENS4_6LayoutINS5_IJSC_SD_SD_EEENS5_IJSD_NSA_ILi0EEESX_EEEEENS5_IJNS4_10UnderscoreES10_S10_EEEEENS4_23SM90_TMA_LOAD_MULTICASTENS4_14ComposedLayoutINS4_7SwizzleILi3ELi4ELi3EEENS4_18smem_ptr_flag_bitsILi32EEENSV_INS5_IJNSA_ILi8EEENSA_ILi32EEEEEENS5_IJS1A_SD_EEEEEEEvNS4_8identityES13_S1E_vS1F_EENS_8epilogue10collective6detail29Sm90TmaWarpSpecializedAdapterINS1I_15DefaultEpilogueISL_SM_SM_NS1H_6thread17LinearCombinationISL_Li1EffLNS1M_9ScaleType4KindE0ELNS_15FloatRoundStyleE2ESL_EENS1_15EpilogueDefaultEEEEEvvEEEEvNT_6ParamsE)
        /*020c*/ 	.short	0x0210
        /*020e*/ 	.short	0x0470


	//----- nvinfo : EIATTR_SW_WAR
	.align		4
.L_43:
        /*0210*/ 	.byte	0x04, 0x36
        /*0212*/ 	.short	(.L_45 - .L_44)
.L_44:
        /*0214*/ 	.word	0x00000008
.L_45:


//--------------------- .nv.callgraph             --------------------------
	.section	.nv.callgraph,"",@"SHT_CUDA_CALLGRAPH"
	.align	4
	.sectionentsize	8
	.align		4
        /*0000*/ 	.word	0x00000000
	.align		4
        /*0004*/ 	.word	0xffffffff
	.align		4
        /*0008*/ 	.word	index@(_ZN7cutlass13device_kernelINS_4gemm6kernel13GemmUniversalIN4cute5tupleIJiiiiEEENS1_10collective13CollectiveMmaINS1_34MainloopSm90TmaGmmaWarpSpecializedILi2ENS5_IJNS4_1CILi4EEENSA_ILi2EEENSA_ILi1EEEEEENS1_35KernelTmaWarpSpecializedCooperativeEEENS5_IJNSA_ILi128EEENSA_ILi256EEENSA_ILi64EEEEEENS_10tfloat32_tENS5_IJlSD_lEEESL_SM_NS4_8TiledMMAINS4_8MMA_AtomIJNS4_4SM904GMMA30MMA_64x256x8_F32TF32TF32_SS_TNILNSQ_7ScaleInE1ELSS_1EEEEEENS4_6LayoutINS5_IJSC_SD_SD_EEENS5_IJSD_NSA_ILi0EEESX_EEEEENS5_IJNS4_10UnderscoreES10_S10_EEEEENS4_23SM90_TMA_LOAD_MULTICASTENS4_14ComposedLayoutINS4_7SwizzleILi3ELi4ELi3EEENS4_18smem_ptr_flag_bitsILi32EEENSV_INS5_IJNSA_ILi8EEENSA_ILi32EEEEEENS5_IJS1A_SD_EEEEEEEvNS4_8identityES13_S1E_vS1F_EENS_8epilogue10collective6detail29Sm90TmaWarpSpecializedAdapterINS1I_15DefaultEpilogueISL_SM_SM_NS1H_6thread17LinearCombinationISL_Li1EffLNS1M_9ScaleType4KindE0ELNS_15FloatRoundStyleE2ESL_EENS1_15EpilogueDefaultEEEEEvvEEEEvNT_6ParamsE)
	.align		4
        /*000c*/ 	.word	index@(__assertfail)
	.align		4
        /*0010*/ 	.word	0x00000000
	.align		4
        /*0014*/ 	.word	0xfffffffe
	.align		4
        /*0018*/ 	.word	0x00000000
	.align		4
        /*001c*/ 	.word	0xfffffffd
	.align		4
        /*0020*/ 	.word	0x00000000
	.align		4
        /*0024*/ 	.word	0xfffffffc


//--------------------- .nv.constant4             --------------------------
	.section	.nv.constant4,"a",@progbits
	.align	8
	.align		8
.nv.constant4:
        /*0000*/ 	.dword	__assertfail
	.align		8
        /*0008*/ 	.dword	__unnamed_1
	.align		8
        /*0010*/ 	.dword	_ZN40_INTERNAL_adc8609e_4_k_cu_43129a6c_214684cuda3std3__45__cpo5beginE
	.align		8
        /*0018*/ 	.dword	_ZN40_INTERNAL_adc8609e_4_k_cu_43129a6c_214684cuda3std3__45__cpo3endE
	.align		8
        /*0020*/ 	.dword	_ZN40_INTERNAL_adc8609e_4_k_cu_43129a6c_214684cuda3std3__45__cpo6cbeginE
	.align		8
        /*0028*/ 	.dword	_ZN40_INTERNAL_adc8609e_4_k_cu_43129a6c_214684cuda3std3__45__cpo4cendE
	.align		8
        /*0030*/ 	.dword	_ZN40_INTERNAL_adc8609e_4_k_cu_43129a6c_214684cuda3std3__442_GLOBAL__N__adc8609e_4_k_cu_43129a6c_214686ignoreE
	.align		8
        /*0038*/ 	.dword	_ZN40_INTERNAL_adc8609e_4_k_cu_43129a6c_214684cuda3std3__419piecewise_constructE
	.align		8
        /*0040*/ 	.dword	_ZN40_INTERNAL_adc8609e_4_k_cu_43129a6c_214684cuda3std3__48in_placeE
	.align		8
        /*0048*/ 	.dword	_ZN40_INTERNAL_adc8609e_4_k_cu_43129a6c_214684cuda3std6ranges3__45__cpo4swapE
	.align		8
        /*0050*/ 	.dword	_ZN40_INTERNAL_adc8609e_4_k_cu_43129a6c_214684cuda3std6ranges3__45__cpo9iter_moveE
	.align		8
        /*0058*/ 	.dword	_ZN40_INTERNAL_adc8609e_4_k_cu_43129a6c_214684cute7productE
	.align		8
        /*0060*/ 	.dword	_ZN40_INTERNAL_adc8609e_4_k_cu_43129a6c_214684cute1_E
	.align		8
        /*0068*/ 	.dword	$str$22
	.align		8
        /*0070*/ 	.dword	$str$23


//--------------------- .text._ZN7cutlass13device_kernelINS_4gemm6kernel13GemmUniversalIN4cute5tupleIJiiiiEEENS1_10collective13CollectiveMmaINS1_34MainloopSm90TmaGmmaWarpSpecializedILi2ENS5_IJNS4_1CILi4EEENSA_ILi2EEENSA_ILi1EEEEEENS1_35KernelTmaWarpSpecializedCooperativeEEENS5_IJNSA_ILi128EEENSA_ILi256EEENSA_ILi64EEEEEENS_10tfloat32_tENS5_IJlSD_lEEESL_SM_NS4_8TiledMMAINS4_8MMA_AtomIJNS4_4SM904GMMA30MMA_64x256x8_F32TF32TF32_SS_TNILNSQ_7ScaleInE1ELSS_1EEEEEENS4_6LayoutINS5_IJSC_SD_SD_EEENS5_IJSD_NSA_ILi0EEESX_EEEEENS5_IJNS4_10UnderscoreES10_S10_EEEEENS4_23SM90_TMA_LOAD_MULTICASTENS4_14ComposedLayoutINS4_7SwizzleILi3ELi4ELi3EEENS4_18smem_ptr_flag_bitsILi32EEENSV_INS5_IJNSA_ILi8EEENSA_ILi32EEEEEENS5_IJS1A_SD_EEEEEEEvNS4_8identityES13_S1E_vS1F_EENS_8epilogue10collective6detail29Sm90TmaWarpSpecializedAdapterINS1I_15DefaultEpilogueISL_SM_SM_NS1H_6thread17LinearCombinationISL_Li1EffLNS1M_9ScaleType4KindE0ELNS_15FloatRoundStyleE2ESL_EENS1_15EpilogueDefaultEEEEEvvEEEEvNT_6ParamsE --------------------------
	.section	.text._ZN7cutlass13device_kernelINS_4gemm6kernel13GemmUniversalIN4cute5tupleIJiiiiEEENS1_10collective13CollectiveMmaINS1_34MainloopSm90TmaGmmaWarpSpecializedILi2ENS5_IJNS4_1CILi4EEENSA_ILi2EEENSA_ILi1EEEEEENS1_35KernelTmaWarpSpecializedCooperativeEEENS5_IJNSA_ILi128EEENSA_ILi256EEENSA_ILi64EEEEEENS_10tfloat32_tENS5_IJlSD_lEEESL_SM_NS4_8TiledMMAINS4_8MMA_AtomIJNS4_4SM904GMMA30MMA_64x256x8_F32TF32TF32_SS_TNILNSQ_7ScaleInE1ELSS_1EEEEEENS4_6LayoutINS5_IJSC_SD_SD_EEENS5_IJSD_NSA_ILi0EEESX_EEEEENS5_IJNS4_10UnderscoreES10_S10_EEEEENS4_23SM90_TMA_LOAD_MULTICASTENS4_14ComposedLayoutINS4_7SwizzleILi3ELi4ELi3EEENS4_18smem_ptr_flag_bitsILi32EEENSV_INS5_IJNSA_ILi8EEENSA_ILi32EEEEEENS5_IJS1A_SD_EEEEEEEvNS4_8identityES13_S1E_vS1F_EENS_8epilogue10collective6detail29Sm90TmaWarpSpecializedAdapterINS1I_15DefaultEpilogueISL_SM_SM_NS1H_6thread17LinearCombinationISL_Li1EffLNS1M_9ScaleType4KindE0ELNS_15FloatRoundStyleE2ESL_EENS1_15EpilogueDefaultEEEEEvvEEEEvNT_6ParamsE,"ax",@progbits
	.align	128
.text._ZN7cutlass13device_kernelINS_4gemm6kernel13GemmUniversalIN4cute5tupleIJiiiiEEENS1_10collective13CollectiveMmaINS1_34MainloopSm90TmaGmmaWarpSpecializedILi2ENS5_IJNS4_1CILi4EEENSA_ILi2EEENSA_ILi1EEEEEENS1_35KernelTmaWarpSpecializedCooperativeEEENS5_IJNSA_ILi128EEENSA_ILi256EEENSA_ILi64EEEEEENS_10tfloat32_tENS5_IJlSD_lEEESL_SM_NS4_8TiledMMAINS4_8MMA_AtomIJNS4_4SM904GMMA30MMA_64x256x8_F32TF32TF32_SS_TNILNSQ_7ScaleInE1ELSS_1EEEEEENS4_6LayoutINS5_IJSC_SD_SD_EEENS5_IJSD_NSA_ILi0EEESX_EEEEENS5_IJNS4_10UnderscoreES10_S10_EEEEENS4_23SM90_TMA_LOAD_MULTICASTENS4_14ComposedLayoutINS4_7SwizzleILi3ELi4ELi3EEENS4_18smem_ptr_flag_bitsILi32EEENSV_INS5_IJNSA_ILi8EEENSA_ILi32EEEEEENS5_IJS1A_SD_EEEEEEEvNS4_8identityES13_S1E_vS1F_EENS_8epilogue10collective6detail29Sm90TmaWarpSpecializedAdapterINS1I_15DefaultEpilogueISL_SM_SM_NS1H_6thread17LinearCombinationISL_Li1EffLNS1M_9ScaleType4KindE0ELNS_15FloatRoundStyleE2ESL_EENS1_15EpilogueDefaultEEEEEvvEEEEvNT_6ParamsE:
        .type           _ZN7cutlass13device_kernelINS_4gemm6kernel13GemmUniversalIN4cute5tupleIJiiiiEEENS1_10collective13CollectiveMmaINS1_34MainloopSm90TmaGmmaWarpSpecializedILi2ENS5_IJNS4_1CILi4EEENSA_ILi2EEENSA_ILi1EEEEEENS1_35KernelTmaWarpSpecializedCooperativeEEENS5_IJNSA_ILi128EEENSA_ILi256EEENSA_ILi64EEEEEENS_10tfloat32_tENS5_IJlSD_lEEESL_SM_NS4_8TiledMMAINS4_8MMA_AtomIJNS4_4SM904GMMA30MMA_64x256x8_F32TF32TF32_SS_TNILNSQ_7ScaleInE1ELSS_1EEEEEENS4_6LayoutINS5_IJSC_SD_SD_EEENS5_IJSD_NSA_ILi0EEESX_EEEEENS5_IJNS4_10UnderscoreES10_S10_EEEEENS4_23SM90_TMA_LOAD_MULTICASTENS4_14ComposedLayoutINS4_7SwizzleILi3ELi4ELi3EEENS4_18smem_ptr_flag_bitsILi32EEENSV_INS5_IJNSA_ILi8EEENSA_ILi32EEEEEENS5_IJS1A_SD_EEEEEEEvNS4_8identityES13_S1E_vS1F_EENS_8epilogue10collective6detail29Sm90TmaWarpSpecializedAdapterINS1I_15DefaultEpilogueISL_SM_SM_NS1H_6thread17LinearCombinationISL_Li1EffLNS1M_9ScaleType4KindE0ELNS_15FloatRoundStyleE2ESL_EENS1_15EpilogueDefaultEEEEEvvEEEEvNT_6ParamsE,@function
        .size           _ZN7cutlass13device_kernelINS_4gemm6kernel13GemmUniversalIN4cute5tupleIJiiiiEEENS1_10collective13CollectiveMmaINS1_34MainloopSm90TmaGmmaWarpSpecializedILi2ENS5_IJNS4_1CILi4EEENSA_ILi2EEENSA_ILi1EEEEEENS1_35KernelTmaWarpSpecializedCooperativeEEENS5_IJNSA_ILi128EEENSA_ILi256EEENSA_ILi64EEEEEENS_10tfloat32_tENS5_IJlSD_lEEESL_SM_NS4_8TiledMMAINS4_8MMA_AtomIJNS4_4SM904GMMA30MMA_64x256x8_F32TF32TF32_SS_TNILNSQ_7ScaleInE1ELSS_1EEEEEENS4_6LayoutINS5_IJSC_SD_SD_EEENS5_IJSD_NSA_ILi0EEESX_EEEEENS5_IJNS4_10UnderscoreES10_S10_EEEEENS4_23SM90_TMA_LOAD_MULTICASTENS4_14ComposedLayoutINS4_7SwizzleILi3ELi4ELi3EEENS4_18smem_ptr_flag_bitsILi32EEENSV_INS5_IJNSA_ILi8EEENSA_ILi32EEEEEENS5_IJS1A_SD_EEEEEEEvNS4_8identityES13_S1E_vS1F_EENS_8epilogue10collective6detail29Sm90TmaWarpSpecializedAdapterINS1I_15DefaultEpilogueISL_SM_SM_NS1H_6thread17LinearCombinationISL_Li1EffLNS1M_9ScaleType4KindE0ELNS_15FloatRoundStyleE2ESL_EENS1_15EpilogueDefaultEEEEEvvEEEEvNT_6ParamsE,(.L_x_321 - _ZN7cutlass13device_kernelINS_4gemm6kernel13GemmUniversalIN4cute5tupleIJiiiiEEENS1_10collective13CollectiveMmaINS1_34MainloopSm90TmaGmmaWarpSpecializedILi2ENS5_IJNS4_1CILi4EEENSA_ILi2EEENSA_ILi1EEEEEENS1_35KernelTmaWarpSpecializedCooperativeEEENS5_IJNSA_ILi128EEENSA_ILi256EEENSA_ILi64EEEEEENS_10tfloat32_tENS5_IJlSD_lEEESL_SM_NS4_8TiledMMAINS4_8MMA_AtomIJNS4_4SM904GMMA30MMA_64x256x8_F32TF32TF32_SS_TNILNSQ_7ScaleInE1ELSS_1EEEEEENS4_6LayoutINS5_IJSC_SD_SD_EEENS5_IJSD_NSA_ILi0EEESX_EEEEENS5_IJNS4_10UnderscoreES10_S10_EEEEENS4_23SM90_TMA_LOAD_MULTICASTENS4_14ComposedLayoutINS4_7SwizzleILi3ELi4ELi3EEENS4_18smem_ptr_flag_bitsILi32EEENSV_INS5_IJNSA_ILi8EEENSA_ILi32EEEEEENS5_IJS1A_SD_EEEEEEEvNS4_8identityES13_S1E_vS1F_EENS_8epilogue10collective6detail29Sm90TmaWarpSpecializedAdapterINS1I_15DefaultEpilogueISL_SM_SM_NS1H_6thread17LinearCombinationISL_Li1EffLNS1M_9ScaleType4KindE0ELNS_15FloatRoundStyleE2ESL_EENS1_15EpilogueDefaultEEEEEvvEEEEvNT_6ParamsE)
        .other          _ZN7cutlass13device_kernelINS_4gemm6kernel13GemmUniversalIN4cute5tupleIJiiiiEEENS1_10collective13CollectiveMmaINS1_34MainloopSm90TmaGmmaWarpSpecializedILi2ENS5_IJNS4_1CILi4EEENSA_ILi2EEENSA_ILi1EEEEEENS1_35KernelTmaWarpSpecializedCooperativeEEENS5_IJNSA_ILi128EEENSA_ILi256EEENSA_ILi64EEEEEENS_10tfloat32_tENS5_IJlSD_lEEESL_SM_NS4_8TiledMMAINS4_8MMA_AtomIJNS4_4SM904GMMA30MMA_64x256x8_F32TF32TF32_SS_TNILNSQ_7ScaleInE1ELSS_1EEEEEENS4_6LayoutINS5_IJSC_SD_SD_EEENS5_IJSD_NSA_ILi0EEESX_EEEEENS5_IJNS4_10UnderscoreES10_S10_EEEEENS4_23SM90_TMA_LOAD_MULTICASTENS4_14ComposedLayoutINS4_7SwizzleILi3ELi4ELi3EEENS4_18smem_ptr_flag_bitsILi32EEENSV_INS5_IJNSA_ILi8EEENSA_ILi32EEEEEENS5_IJS1A_SD_EEEEEEEvNS4_8identityES13_S1E_vS1F_EENS_8epilogue10collective6detail29Sm90TmaWarpSpecializedAdapterINS1I_15DefaultEpilogueISL_SM_SM_NS1H_6thread17LinearCombinationISL_Li1EffLNS1M_9ScaleType4KindE0ELNS_15FloatRoundStyleE2ESL_EENS1_15EpilogueDefaultEEEEEvvEEEEvNT_6ParamsE,@"STO_CUDA_ENTRY STV_DEFAULT"
_ZN7cutlass13device_kernelINS_4gemm6kernel13GemmUniversalIN4cute5tupleIJiiiiEEENS1_10collective13CollectiveMmaINS1_34MainloopSm90TmaGmmaWarpSpecializedILi2ENS5_IJNS4_1CILi4EEENSA_ILi2EEENSA_ILi1EEEEEENS1_35KernelTmaWarpSpecializedCooperativeEEENS5_IJNSA_ILi128EEENSA_ILi256EEENSA_ILi64EEEEEENS_10tfloat32_tENS5_IJlSD_lEEESL_SM_NS4_8TiledMMAINS4_8MMA_AtomIJNS4_4SM904GMMA30MMA_64x256x8_F32TF32TF32_SS_TNILNSQ_7ScaleInE1ELSS_1EEEEEENS4_6LayoutINS5_IJSC_SD_SD_EEENS5_IJSD_NSA_ILi0EEESX_EEEEENS5_IJNS4_10UnderscoreES10_S10_EEEEENS4_23SM90_TMA_LOAD_MULTICASTENS4_14ComposedLayoutINS4_7SwizzleILi3ELi4ELi3EEENS4_18smem_ptr_flag_bitsILi32EEENSV_INS5_IJNSA_ILi8EEENSA_ILi32EEEEEENS5_IJS1A_SD_EEEEEEEvNS4_8identityES13_S1E_vS1F_EENS_8epilogue10collective6detail29Sm90TmaWarpSpecializedAdapterINS1I_15DefaultEpilogueISL_SM_SM_NS1H_6thread17LinearCombinationISL_Li1EffLNS1M_9ScaleType4KindE0ELNS_15FloatRoundStyleE2ESL_EENS1_15EpilogueDefaultEEEEEvvEEEEvNT_6ParamsE:
[----:B------:R-:W0:Y:S01]  /*0000*/  LDC R1, c[0x0][0x28] ;  /* 0x00000a00ff017b82 */ /* 0x000e220000000800 */
[----:B------:R-:W1:Y:S01]  /*0010*/  S2R R18, SR_TID.X ;  /* 0x0000000000127919 */ /* 0x000e620000002100 */
[----:B------:R-:W-:Y:S01]  /*0020*/  ELECT P0, URZ, PT ;  /* 0x00000000003f782f */ /* 0x000fe20003800000 */
[----:B------:R-:W-:Y:S01]  /*0030*/  BSSY B0, `(.L_x_0) ;  /* 0x000000f000007945 */ /* 0x000fe20003800000 */
[--C-:B-1----:R-:W-:Y:S02]  /*0040*/  SHF.R.U32.HI R0, RZ, 0x5, R18.reuse ;  /* 0x00000005ff007819 */ /* 0x102fe40000011612 */
[----:B------:R-:W-:-:S03]  /*0050*/  SHF.R.U32.HI R3, RZ, 0x7, R18 ;  /* 0x00000007ff037819 */ /* 0x000fc60000011612 */
[----:B------:R-:W1:Y:S04]  /*0060*/  SHFL.IDX PT, R2, R0, RZ, 0x1f ;  /* 0x00001fff00027589 */ /* 0x000e6800000e0000 */
[----:B------:R2:W3:Y:S01]  /*0070*/  SHFL.IDX PT, R5, R3, RZ, 0x1f ;  /* 0x00001fff03057589 */ /* 0x0004e200000e0000 */
[----:B-1----:R-:W-:-:S13]  /*0080*/  ISETP.NE.OR P0, PT, R2, RZ, !P0 ;  /* 0x000000ff0200720c */ /* 0x002fda0004705670 */
[----:B0-23--:R-:W-:Y:S05]  /*0090*/  @P0 BRA `(.L_x_1) ;  /* 0x0000000000200947 */ /* 0x00dfea0003800000 */
[----:B------:R-:W-:Y:S02]  /*00a0*/  ULDC.64 UR4, c[0x0][0x198] ;  /* 0x0000660000047ab9 */ /* 0x000fe40000000a00 */
[----:B------:R-:W-:Y:S02]  /*00b0*/  UIADD3 UR6, UP0, UR4, 0xf0, URZ ;  /* 0x000000f004067890 */ /* 0x000fe4000ff1e03f */
[----:B------:R-:W-:Y:S02]  /*00c0*/  UIADD3 UR4, UP1, UR4, 0x1f0, URZ ;  /* 0x000001f004047890 */ /* 0x000fe4000ff3e03f */
[----:B------:R-:W-:Y:S02]  /*00d0*/  UIADD3.X UR7, URZ, UR5, URZ, UP0, !UPT ;  /* 0x000000053f077290 */ /* 0x000fe400087fe43f */
[----:B------:R-:W-:-:S07]  /*00e0*/  UIADD3.X UR5, URZ, UR5, URZ, UP1, !UPT ;  /* 0x000000053f057290 */ /* 0x000fce0008ffe43f */
[----:B------:R0:W-:Y:S02]  /*00f0*/  UTMACCTL.PF [UR6] ;  /* 0x00000000060079b9 */ /* 0x0001e40008040000 */
[----:B------:R0:W-:Y:S02]  /*0100*/  UTMACCTL.PF [UR4] ;  /* 0x00000000040079b9 */ /* 0x0001e40008040000 */
[----:B0-----:R-:W-:Y:S01]  /*0110*/  NOP ;  /* 0x0000000000007918 */ /* 0x001fe20000000000 */
.L_x_1:
[----:B------:R-:W-:Y:S05]  /*0120*/  BSYNC B0 ;  /* 0x0000000000007941 */ /* 0x000fea0003800000 */
.L_x_0:
[----:B------:R-:W0:Y:S02]  /*0130*/  SHFL.IDX PT, R3, R0, RZ, 0x1f ;  /* 0x00001fff00037589 */ /* 0x000e2400000e0000 */
[----:B0-----:R-:W-:-:S13]  /*0140*/  ISETP.NE.AND P0, PT, R3, RZ, PT ;  /* 0x000000ff0300720c */ /* 0x001fda0003f05270 */
[----:B------:R-:W-:Y:S05]  /*0150*/  @P0 BRA `(.L_x_2) ;  /* 0x0000000000480947 */ /* 0x000fea0003800000 */
[----:B------:R-:W0:Y:S01]  /*0160*/  S2UR UR8, SR_CgaCtaId ;  /* 0x00000000000879c3 */ /* 0x000e220000008800 */
[----:B------:R-:W-:Y:S01]  /*0170*/  UMOV UR4, 0x400 ;  /* 0x0000040000047882 */ /* 0x000fe20000000000 */
[----:B------:R-:W-:Y:S01]  /*0180*/  UMOV UR5, 0x1 ;  /* 0x0000000100057882 */ /* 0x000fe20000000000 */
[----:B------:R-:W-:Y:S01]  /*0190*/  UMOV UR6, 0xa ;  /* 0x0000000a00067882 */ /* 0x000fe20000000000 */
[----:B------:R-:W-:Y:S01]  /*01a0*/  ELECT P0, URZ, PT ;  /* 0x00000000003f782f */ /* 0x000fe20003800000 */
[----:B------:R-:W-:-:S04]  /*01b0*/  UIADD3 UR6, -UR6, 0x100000, URZ ;  /* 0x0010000006067890 */ /* 0x000fc8000fffe13f */
[----:B------:R-:W-:Y:S02]  /*01c0*/  USHF.L.U32 UR7, UR6, 0xb, URZ ;  /* 0x0000000b06077899 */ /* 0x000fe4000800063f */
[----:B------:R-:W-:Y:S02]  /*01d0*/  USHF.L.U32 UR6, UR6, 0x1, URZ ;  /* 0x0000000106067899 */ /* 0x000fe4000800063f */
[----:B0-----:R-:W-:Y:S02]  /*01e0*/  ULEA UR8, UR8, UR4, 0x18 ;  /* 0x0000000408087291 */ /* 0x001fe4000f8ec03f */
[----:B------:R-:W-:-:S04]  /*01f0*/  UIADD3 UR4, -UR5, 0x100000, URZ ;  /* 0x0010000005047890 */ /* 0x000fc8000fffe13f */
[----:B------:R-:W-:Y:S02]  /*0200*/  USHF.L.U32 UR5, UR4, 0xb, URZ ;  /* 0x0000000b04057899 */ /* 0x000fe4000800063f */
[----:B------:R-:W-:Y:S01]  /*0210*/  USHF.L.U32 UR4, UR4, 0x1, URZ ;  /* 0x0000000104047899 */ /* 0x000fe2000800063f */
[----:B------:R-:W0:Y:S11]  /*0220*/  FENCE.VIEW.ASYNC.S ;  /* 0x00000000000073c6 */ /* 0x000e360000000000 */
[----:B0-----:R0:W1:Y:S01]  /*0230*/  SYNCS.EXCH.64 URZ, [UR8], UR4 ;  /* 0x00000004083f75b2 */ /* 0x0010620008000100 */
[----:B------:R0:W2:Y:S01]  /*0240*/  SYNCS.EXCH.64 URZ, [UR8+0x10], UR6 ;  /* 0x00001006083f75b2 */ /* 0x0000a20008000100 */
[----:B------:R0:W3:Y:S01]  /*0250*/  SYNCS.EXCH.64 URZ, [UR8+0x8], UR4 ;  /* 0x00000804083f75b2 */ /* 0x0000e20008000100 */
[----:B------:R0:W4:Y:S01]  /*0260*/  SYNCS.EXCH.64 URZ, [UR8+0x18], UR6 ;  /* 0x00001806083f75b2 */ /* 0x0001220008000100 */
[----:B------:R-:W-:Y:S01]  /*0270*/  NOP ;  /* 0x0000000000007918 */ /* 0x000fe20000000000 */
.L_x_2:
[----:B------:R-:W-:Y:S01]  /*0280*/  SHF.R.S32.HI R7, RZ, 0x1f, R18 ;  /* 0x0000001fff077819 */ /* 0x000fe20000011412 */
[----:B------:R-:W5:Y:S01]  /*0290*/  SHFL.IDX PT, R0, R0, RZ, 0x1f ;  /* 0x00001fff00007589 */ /* 0x000f6200000e0000 */
[----:B0-----:R-:W0:Y:S01]  /*02a0*/  S2UR UR8, SR_CTAID.X ;  /* 0x00000000000879c3 */ /* 0x001e220000002500 */
[----:B------:R-:W-:Y:S02]  /*02b0*/  ELECT P0, URZ, PT ;  /* 0x00000000003f782f */ /* 0x000fe40003800000 */
[----:B------:R-:W-:Y:S01]  /*02c0*/  LEA.HI R7, R7, R18, RZ, 0x7 ;  /* 0x0000001207077211 */ /* 0x000fe200078f38ff */
[----:B------:R-:W1:Y:S01]  /*02d0*/  S2R R4, SR_CTAID.Y ;  /* 0x0000000000047919 */ /* 0x000e620000002600 */
[----:B------:R-:W-:Y:S01]  /*02e0*/  SHF.R.S32.HI R8, RZ, 0x1f, R3 ;  /* 0x0000001fff087819 */ /* 0x000fe20000011403 */
[----:B------:R-:W-:Y:S01]  /*02f0*/  ULDC UR4, c[0x0][0x150] ;  /* 0x0000540000047ab9 */ /* 0x000fe20000000800 */
[----:B------:R-:W-:Y:S01]  /*0300*/  LOP3.LUT R7, R7, 0xffffff80, RZ, 0xc0, !PT ;  /* 0xffffff8007077812 */ /* 0x000fe200078ec0ff */
[----:B------:R-:W-:Y:S01]  /*0310*/  NOP ;  /* 0x0000000000007918 */ /* 0x000fe20000000000 */
[----:B------:R-:W-:Y:S01]  /*0320*/  LEA.HI R8, R8, R3, RZ, 0x2 ;  /* 0x0000000308087211 */ /* 0x000fe200078f10ff */
[----:B------:R-:W2:Y:S01]  /*0330*/  LDC R10, c[0x0][0x144] ;  /* 0x00005100ff0a7b82 */ /* 0x000ea20000000800 */
[----:B------:R-:W-:Y:S01]  /*0340*/  NOP ;  /* 0x0000000000007918 */ /* 0x000fe20000000000 */
[----:B------:R-:W-:Y:S01]  /*0350*/  IMAD.IADD R6, R18, 0x1, -R7 ;  /* 0x0000000112067824 */ /* 0x000fe200078e0a07 */
[----:B------:R-:W-:Y:S01]  /*0360*/  LOP3.LUT R8, R8, 0x3ffffffc, RZ, 0xc0, !PT ;  /* 0x3ffffffc08087812 */ /* 0x000fe200078ec0ff */
[----:B------:R-:W-:Y:S01]  /*0370*/  IMAD.MOV.U32 R22, RZ, RZ, 0x1 ;  /* 0x00000001ff167424 */ /* 0x000fe200078e00ff */
[----:B------:R-:W-:-:S02]  /*0380*/  ISETP.NE.AND P3, PT, R5, RZ, PT ;  /* 0x000000ff0500720c */ /* 0x000fc40003f65270 */
[----:B------:R-:W-:Y:S01]  /*0390*/  SHF.R.S32.HI R7, RZ, 0x1f, R6 ;  /* 0x0000001fff077819 */ /* 0x000fe20000011406 */
[----:B------:R-:W-:Y:S01]  /*03a0*/  IMAD.IADD R8, R3, 0x1, -R8 ;  /* 0x0000000103087824 */ /* 0x000fe200078e0a08 */
[----:B------:R-:W3:Y:S02]  /*03b0*/  LDC R12, c[0x0][0x140] ;  /* 0x00005000ff0c7b82 */ /* 0x000ee40000000800 */
[----:B------:R-:W-:Y:S02]  /*03c0*/  LEA.HI R7, R7, R6, RZ, 0x3 ;  /* 0x0000000607077211 */ /* 0x000fe400078f18ff */
[----:B-----5:R-:W-:Y:S02]  /*03d0*/  ISETP.NE.OR P0, PT, R0, RZ, !P0 ;  /* 0x000000ff0000720c */ /* 0x020fe40004705670 */
[--C-:B------:R-:W-:Y:S02]  /*03e0*/  SHF.R.S32.HI R0, RZ, 0x3, R7.reuse ;  /* 0x00000003ff007819 */ /* 0x100fe40000011407 */
[----:B------:R-:W-:-:S02]  /*03f0*/  SHF.R.S32.HI R7, RZ, 0x1f, R7 ;  /* 0x0000001fff077819 */ /* 0x000fc40000011407 */
[----:B0-----:R-:W-:Y:S02]  /*0400*/  I2FP.F32.U32 R9, UR8 ;  /* 0x0000000800097c45 */ /* 0x001fe40008201000 */
[----:B------:R-:W-:-:S03]  /*0410*/  LEA.HI R7, R7, R0, RZ, 0x2 ;  /* 0x0000000007077211 */ /* 0x000fc600078f10ff */
[----:B------:R-:W-:Y:S01]  /*0420*/  FMUL R9, R9, UR4 ;  /* 0x0000000409097c20 */ /* 0x000fe20008400000 */
[----:B------:R-:W-:Y:S01]  /*0430*/  LOP3.LUT R7, R7, 0xfffffffc, RZ, 0xc0, !PT ;  /* 0xfffffffc07077812 */ /* 0x000fe200078ec0ff */
[----:B------:R-:W-:Y:S01]  /*0440*/  VOTEU.ALL UP0, P0 ;  /* 0x00000000003f7886 */ /* 0x000fe20000000000 */
[----:B-1----:R-:W-:Y:S01]  /*0450*/  I2FP.F32.U32 R11, R4 ;  /* 0x00000004000b7245 */ /* 0x002fe20000201000 */
[----:B------:R-:W-:Y:S01]  /*0460*/  ULDC UR4, c[0x0][0x154] ;  /* 0x0000550000047ab9 */ /* 0x000fe20000000800 */
[----:B------:R-:W-:Y:S01]  /*0470*/  VOTEU.ALL UP1, P0 ;  /* 0x00000000003f7886 */ /* 0x000fe20000020000 */
[----:B------:R-:W-:Y:S01]  /*0480*/  IMAD.IADD R7, R0, 0x1, -R7 ;  /* 0x0000000100077824 */ /* 0x000fe200078e0a07 */
[----:B------:R-:W0:Y:S01]  /*0490*/  F2I.U32.TRUNC.NTZ R9, R9 ;  /* 0x0000000900097305 */ /* 0x000e22000020f000 */
[----:B------:R-:W1:Y:S01]  /*04a0*/  @!UP0 S2UR UR7, SR_CgaCtaId ;  /* 0x00000000000789c3 */ /* 0x000e620000008800 */
[----:B------:R-:W-:Y:S01]  /*04b0*/  @!UP0 UMOV UR6, 0x400 ;  /* 0x0000040000068882 */ /* 0x000fe20000000000 */
[----:B------:R-:W-:Y:S01]  /*04c0*/  IMAD R8, R8, 0x4, R7 ;  /* 0x0000000408087824 */ /* 0x000fe200078e0207 */
[----:B---3--:R-:W-:-:S04]  /*04d0*/  ISETP.EQ.U32.AND P2, PT, R12, 0x1, PT ;  /* 0x000000010c00780c */ /* 0x008fc80003f42070 */
[----:B------:R-:W-:-:S04]  /*04e0*/  SHF.R.S32.HI R3, RZ, 0x1f, R8 ;  /* 0x0000001fff037819 */ /* 0x000fc80000011408 */
[----:B------:R-:W-:Y:S01]  /*04f0*/  LEA.HI R0, R3, R8, RZ, 0x2 ;  /* 0x0000000803007211 */ /* 0x000fe200078f10ff */
[----:B0-----:R-:W-:-:S03]  /*0500*/  IMAD.MOV R7, RZ, RZ, -R9 ;  /* 0x000000ffff077224 */ /* 0x001fc600078e0a09 */
[----:B------:R-:W-:Y:S01]  /*0510*/  LOP3.LUT R9, R0, 0xfffffffc, RZ, 0xc0, !PT ;  /* 0xfffffffc00097812 */ /* 0x000fe200078ec0ff */
[----:B--2---:R-:W-:Y:S02]  /*0520*/  IMAD R3, R10, R7, UR8 ;  /* 0x000000080a037e24 */ /* 0x004fe4000f8e0207 */
[----:B------:R-:W-:Y:S02]  /*0530*/  FMUL R10, R11, UR4 ;  /* 0x000000040b0a7c20 */ /* 0x000fe40008400000 */
[C---:B------:R-:W-:Y:S01]  /*0540*/  IMAD.IADD R0, R8.reuse, 0x1, -R9 ;  /* 0x0000000108007824 */ /* 0x040fe200078e0a09 */
[----:B------:R-:W0:Y:S01]  /*0550*/  LDC R7, c[0x0][0x148] ;  /* 0x00005200ff077b82 */ /* 0x000e220000000800 */
[----:B------:R-:W-:Y:S01]  /*0560*/  SHF.R.S32.HI R9, RZ, 0x1f, R2 ;  /* 0x0000001fff097819 */ /* 0x000fe20000011402 */
[----:B------:R-:W-:Y:S01]  /*0570*/  IMAD.SHL.U32 R11, R8, 0x4, RZ ;  /* 0x00000004080b7824 */ /* 0x000fe200078e00ff */
[----:B------:R-:W-:Y:S01]  /*0580*/  UMOV UR4, 0x20 ;  /* 0x0000002000047882 */ /* 0x000fe20000000000 */
[----:B------:R-:W-:Y:S01]  /*0590*/  ISETP.NE.AND P4, PT, R0, R3, PT ;  /* 0x000000030000720c */ /* 0x000fe20003f85270 */
[----:B------:R-:W2:Y:S01]  /*05a0*/  F2I.U32.TRUNC.NTZ R10, R10 ;  /* 0x0000000a000a7305 */ /* 0x000ea2000020f000 */
[----:B------:R-:W-:Y:S01]  /*05b0*/  LEA.HI R9, R9, R2, RZ, 0x2 ;  /* 0x0000000209097211 */ /* 0x000fe200078f10ff */
[----:B------:R-:W-:-:S04]  /*05c0*/  @!UP0 UIADD3 UR4, -UR4, 0x100000, URZ ;  /* 0x0010000004048890 */ /* 0x000fc8000fffe13f */
[----:B------:R-:W-:Y:S02]  /*05d0*/  @!UP0 USHF.L.U32 UR5, UR4, 0xb, URZ ;  /* 0x0000000b04058899 */ /* 0x000fe4000800063f */
[----:B------:R-:W-:Y:S01]  /*05e0*/  @!UP0 USHF.L.U32 UR4, UR4, 0x1, URZ ;  /* 0x0000000104048899 */ /* 0x000fe2000800063f */
[----:B------:R-:W-:Y:S01]  /*05f0*/  LOP3.LUT R152, R8, 0xc, R11, 0x78, !PT ;  /* 0x0000000c08987812 */ /* 0x000fe200078e780b */
[----:B-1----:R-:W-:Y:S01]  /*0600*/  @!UP0 ULEA UR6, UR7, UR6, 0x18 ;  /* 0x0000000607068291 */ /* 0x002fe2000f8ec03f */
[----:B------:R-:W-:Y:S01]  /*0610*/  LOP3.LUT R9, R9, 0xfffffffc, RZ, 0xc0, !PT ;  /* 0xfffffffc09097812 */ /* 0x000fe200078ec0ff */
[----:B------:R-:W-:Y:S01]  /*0620*/  VOTEU.ALL UP0, P0 ;  /* 0x00000000003f7886 */ /* 0x000fe20000000000 */
[----:B------:R-:W-:Y:S01]  /*0630*/  LOP3.LUT P0, RZ, R6, 0x7, RZ, 0xc0, !PT ;  /* 0x0000000706ff7812 */ /* 0x000fe2000780c0ff */
[----:B------:R-:W-:Y:S02]  /*0640*/  VIADD R6, R5, 0xffffffff ;  /* 0xffffffff05067836 */ /* 0x000fe40000000000 */
[----:B------:R-:W-:Y:S01]  /*0650*/  IMAD.IADD R0, R2, 0x1, -R9 ;  /* 0x0000000102007824 */ /* 0x000fe200078e0a09 */
[----:B------:R-:W-:-:S02]  /*0660*/  ISETP.LT.U32.AND P0, PT, R152, 0x8, !P0 ;  /* 0x000000089800780c */ /* 0x000fc40004701070 */
[----:B------:R-:W-:Y:S01]  /*0670*/  @P4 SHF.R.S32.HI R9, RZ, 0x1f, R152 ;  /* 0x0000001fff094819 */ /* 0x000fe20000011498 */
[----:B--2---:R-:W-:Y:S01]  /*0680*/  IMAD.MOV R20, RZ, RZ, -R10 ;  /* 0x000000ffff147224 */ /* 0x004fe200078e0a0a */
[C---:B------:R-:W-:Y:S01]  /*0690*/  ISETP.NE.AND P1, PT, R0.reuse, 0x3, PT ;  /* 0x000000030000780c */ /* 0x040fe20003f25270 */
[----:B------:R-:W1:Y:S02]  /*06a0*/  FENCE.VIEW.ASYNC.S ;  /* 0x00000000000073c6 */ /* 0x000e640000000000 */
[----:B-1----:R1:W2:Y:S01]  /*06b0*/  @!UP0 SYNCS.EXCH.64 URZ, [UR6+0x30], UR4 ;  /* 0x00003004063f85b2 */ /* 0x0022a20008000100 */
[----:B------:R-:W-:Y:S01]  /*06c0*/  @P4 LEA.HI R9, R9, R152, RZ, 0x2 ;  /* 0x0000009809094211 */ /* 0x000fe200078f10ff */
[----:B0-----:R-:W-:Y:S01]  /*06d0*/  IMAD R2, R7, R20, R4 ;  /* 0x0000001407027224 */ /* 0x001fe200078e0204 */
[----:B------:R-:W-:Y:S02]  /*06e0*/  ISETP.EQ.OR P1, PT, R0, RZ, !P1 ;  /* 0x000000ff0000720c */ /* 0x000fe40004f22670 */
[----:B------:R-:W-:-:S02]  /*06f0*/  @P4 SHF.R.S32.HI R9, RZ, 0x2, R9 ;  /* 0x00000002ff094819 */ /* 0x000fc40000011409 */
[----:B------:R-:W-:Y:S02]  /*0700*/  ISETP.EQ.AND P1, PT, R5, RZ, P1 ;  /* 0x000000ff0500720c */ /* 0x000fe40000f22270 */
[----:B------:R-:W-:Y:S02]  /*0710*/  @P4 ISETP.NE.AND P5, PT, R9, R2, PT ;  /* 0x000000020900420c */ /* 0x000fe40003fa5270 */
[----:B------:R-:W-:Y:S02]  /*0720*/  ISETP.GE.U32.AND P6, PT, R6, 0x2, PT ;  /* 0x000000020600780c */ /* 0x000fe40003fc6070 */
[----:B------:R-:W-:Y:S02]  /*0730*/  SEL R9, RZ, 0x1, !P0 ;  /* 0x00000001ff097807 */ /* 0x000fe40004000000 */
[----:B------:R-:W-:Y:S01]  /*0740*/  @P4 SEL R22, RZ, 0x1, P5 ;  /* 0x00000001ff164807 */ /* 0x000fe20002800000 */
[----:B------:R1:W0:Y:S01]  /*0750*/  @!UP1 SYNCS.EXCH.64 URZ, [UR6+0x38], UR4 ;  /* 0x00003804063f95b2 */ /* 0x0002220008000100 */
[----:B------:R-:W-:Y:S01]  /*0760*/  SEL R19, RZ, 0x1, !P1 ;  /* 0x00000001ff137807 */ /* 0x000fe20004800000 */
[----:B------:R-:W-:Y:S01]  /*0770*/  NOP ;  /* 0x0000000000007918 */ /* 0x000fe20000000000 */
[----:B------:R-:W-:-:S02]  /*0780*/  LOP3.LUT R22, R22, R9, RZ, 0xc0, !PT ;  /* 0x0000000916167212 */ /* 0x000fc400078ec0ff */
[----:B------:R-:W-:Y:S01]  /*0790*/  SEL R19, R19, 0x2, P6 ;  /* 0x0000000213137807 */ /* 0x000fe20003000000 */
[----:B-12---:R-:W-:Y:S06]  /*07a0*/  @!P2 BRA `(.L_x_3) ;  /* 0x000000000008a947 */ /* 0x006fec0003800000 */
[----:B0---4-:R-:W-:Y:S01]  /*07b0*/  UCGABAR_ARV ;  /* 0x00000000000079c7 */ /* 0x011fe20008000000 */
[----:B------:R-:W-:Y:S05]  /*07c0*/  BRA `(.L_x_4) ;  /* 0x0000000000047947 */ /* 0x000fea0003800000 */
.L_x_3:
[----:B0---4-:R-:W-:Y:S01]  /*07d0*/  NOP ;  /* 0x0000000000007918 */ /* 0x011fe20000000000 */
.L_x_4:
[----:B------:R-:W0:Y:S01]  /*07e0*/  LDC R2, c[0x0][0x65c] ;  /* 0x00019700ff027b82 */ /* 0x000e220000000800 */
[----:B------:R-:W-:Y:S02]  /*07f0*/  IMAD.U32 R8, RZ, RZ, UR8 ;  /* 0x00000008ff087e24 */ /* 0x000fe4000f8e00ff */
[----:B------:R-:W-:Y:S01]  /*0800*/  IMAD.MOV.U32 R9, RZ, RZ, RZ ;  /* 0x000000ffff097224 */ /* 0x000fe200078e00ff */
[----:B0-----:R-:W-:-:S04]  /*0810*/  ISETP.NE.AND P1, PT, R2, 0x1, PT ;  /* 0x000000010200780c */ /* 0x001fc80003f25270 */
[----:B------:R-:W-:-:S09]  /*0820*/  P2R R5, PR, RZ, 0x2 ;  /* 0x00000002ff057803 */ /* 0x000fd20000000000 */
[----:B------:R-:W0:Y:S01]  /*0830*/  @P1 LDC R17, c[0x0][0x10] ;  /* 0x00000400ff111b82 */ /* 0x000e220000000800 */
[----:B------:R-:W-:Y:S02]  /*0840*/  @P1 IMAD.MOV.U32 R5, RZ, RZ, RZ ;  /* 0x000000ffff051224 */ /* 0x000fe400078e00ff */
[----:B------:R-:W-:-:S05]  /*0850*/  @P1 IMAD.MOV.U32 R13, RZ, RZ, RZ ;  /* 0x000000ffff0d1224 */ /* 0x000fca00078e00ff */
[----:B------:R-:W1:Y:S01]  /*0860*/  @!P1 LDC R11, c[0x0][0xc] ;  /* 0x00000300ff0b9b82 */ /* 0x000e620000000800 */
[----:B0-----:R-:W-:-:S04]  /*0870*/  @P1 IMAD.WIDE.U32 R16, R17, UR8, R4 ;  /* 0x0000000811101c25 */ /* 0x001fc8000f8e0004 */
[----:B------:R-:W-:Y:S02]  /*0880*/  @P1 IMAD.IADD R17, R17, 0x1, R13 ;  /* 0x0000000111111824 */ /* 0x000fe400078e020d */
[----:B-1----:R-:W-:-:S04]  /*0890*/  @!P1 IMAD.WIDE.U32 R8, R4, R11, R8 ;  /* 0x0000000b04089225 */ /* 0x002fc800078e0008 */
[----:B------:R-:W-:Y:S02]  /*08a0*/  @!P1 IMAD.MOV.U32 R16, RZ, RZ, R8 ;  /* 0x000000ffff109224 */ /* 0x000fe400078e0008 */
[----:B------:R-:W-:Y:S01]  /*08b0*/  @!P1 IMAD.MOV.U32 R17, RZ, RZ, R9 ;  /* 0x000000ffff119224 */ /* 0x000fe200078e0009 */
[----:B------:R-:W-:Y:S06]  /*08c0*/  @!P2 BRA `(.L_x_5) ;  /* 0x00000000000ca947 */ /* 0x000fec0003800000 */
[----:B------:R-:W-:Y:S01]  /*08d0*/  UCGABAR_WAIT ;  /* 0x0000000000007dc7 */ /* 0x000fe20008000000 */
[----:B------:R-:W-:Y:S01]  /*08e0*/  CCTL.IVALL ;  /* 0x00000000ff00798f */ /* 0x000fe20002000000 */
[----:B------:R-:W-:Y:S05]  /*08f0*/  BRA `(.L_x_6) ;  /* 0x0000000000047947 */ /* 0x000fea0003800000 */
.L_x_5:
[----:B------:R-:W-:Y:S06]  /*0900*/  BAR.SYNC.DEFER_BLOCKING 0x0 ;  /* 0x0000000000007b1d */ /* 0x000fec0000010000 */
.L_x_6:
[----:B------:R-:W-:Y:S05]  /*0910*/  @!P3 BRA `(.L_x_7) ;  /* 0x0000009c0060b947 */ /* 0x000fea0003800000 */
[----:B------:R-:W-:-:S13]  /*0920*/  ISETP.GT.U32.AND P0, PT, R6, 0x1, PT ;  /* 0x000000010600780c */ /* 0x000fda0003f04070 */
[----:B------:R-:W-:Y:S05]  /*0930*/  @P0 EXIT ;  /* 0x000000000000094d */ /* 0x000fea0003800000 */
[----:B------:R-:W-:Y:S01]  /*0940*/  ULDC.64 UR4, c[0x0][0x650] ;  /* 0x0001940000047ab9 */ /* 0x000fe20000000a00 */
[----:B------:R-:W-:Y:S01]  /*0950*/  PRMT R0, RZ, 0x7610, R0 ;  /* 0x00007610ff007816 */ /* 0x000fe20000000000 */
[----:B------:R-:W-:Y:S01]  /*0960*/  IMAD.MOV.U32 R154, RZ, RZ, -0x1 ;  /* 0xffffffffff9a7424 */ /* 0x000fe200078e00ff */
[----:B------:R-:W-:Y:S01]  /*0970*/  ISETP.GE.U32.AND P0, PT, R16, UR4, PT ;  /* 0x0000000410007c0c */ /* 0x000fe2000bf06070 */
[----:B------:R-:W-:Y:S02]  /*0980*/  IMAD.MOV.U32 R153, RZ, RZ, -0x1 ;  /* 0xffffffffff997424 */ /* 0x000fe400078e00ff */
[----:B------:R-:W-:Y:S01]  /*0990*/  IMAD.MOV.U32 R23, RZ, RZ, -0x1 ;  /* 0xffffffffff177424 */ /* 0x000fe200078e00ff */
[----:B------:R-:W-:-:S13]  /*09a0*/  ISETP.GE.U32.AND.EX P0, PT, R17, UR5, PT, P0 ;  /* 0x0000000511007c0c */ /* 0x000fda000bf06100 */
[----:B------:R-:W-:Y:S05]  /*09b0*/  @P0 BRA `(.L_x_8) ;  /* 0x00000004002c0947 */ /* 0x000fea0003800000 */
[----:B------:R-:W0:Y:S01]  /*09c0*/  LDC.64 R24, c[0x0][0x628] ;  /* 0x00018a00ff187b82 */ /* 0x000e220000000a00 */
[----:B------:R-:W-:Y:S02]  /*09d0*/  IMAD.MOV.U32 R8, RZ, RZ, R16 ;  /* 0x000000ffff087224 */ /* 0x000fe400078e0010 */
[----:B------:R-:W-:-:S05]  /*09e0*/  IMAD.MOV.U32 R9, RZ, RZ, R17 ;  /* 0x000000ffff097224 */ /* 0x000fca00078e0011 */
[----:B------:R-:W1:Y:S08]  /*09f0*/  LDC R0, c[0x0][0x630] ;  /* 0x00018c00ff007b82 */ /* 0x000e700000000800 */
[----:B------:R-:W2:Y:S01]  /*0a00*/  LDC.64 R26, c[0x0][0x620] ;  /* 0x00018800ff1a7b82 */ /* 0x000ea20000000a00 */
[----:B0-----:R-:W-:-:S04]  /*0a10*/  ISETP.NE.U32.AND P0, PT, R24, RZ, PT ;  /* 0x000000ff1800720c */ /* 0x001fc80003f05070 */
[----:B------:R-:W-:-:S13]  /*0a20*/  ISETP.NE.AND.EX P0, PT, R25, RZ, PT, P0 ;  /* 0x000000ff1900720c */ /* 0x000fda0003f05300 */
[----:B-12---:R-:W-:Y:S05]  /*0a30*/  @!P0 BRA `(.L_x_9) ;  /* 0x0000000000288947 */ /* 0x006fea0003800000 */
[----:B------:R-:W0:Y:S02]  /*0a40*/  LDC R13, c[0x0][0x634] ;  /* 0x00018d00ff0d7b82 */ /* 0x000e240000000800 */
[----:B0-----:R-:W-:-:S05]  /*0a50*/  IADD3 R13, P0, R16, R13, RZ ;  /* 0x0000000d100d7210 */ /* 0x001fca0007f1e0ff */
[----:B------:R-:W-:-:S04]  /*0a60*/  IMAD.X R15, RZ, RZ, R17, P0 ;  /* 0x000000ffff0f7224 */ /* 0x000fc800000e0611 */
[----:B------:R-:W-:-:S04]  /*0a70*/  IMAD.WIDE.U32 R8, R15, R24, RZ ;  /* 0x000000180f087225 */ /* 0x000fc800078e00ff */
[----:B------:R-:W-:-:S04]  /*0a80*/  IMAD.WIDE.U32 R10, P0, R13, R25, R8 ;  /* 0x000000190d0a7225 */ /* 0x000fc80007800008 */
[----:B------:R-:W-:-:S04]  /*0a90*/  IMAD.WIDE.U32 R8, R13, R24, RZ ;  /* 0x000000180d087225 */ /* 0x000fc800078e00ff */
[----:B------:R-:W-:Y:S01]  /*0aa0*/  IMAD.X R13, RZ, RZ, RZ, P0 ;  /* 0x000000ffff0d7224 */ /* 0x000fe200000e06ff */
[----:B------:R-:W-:Y:S01]  /*0ab0*/  IADD3 RZ, P0, R9, R10, RZ ;  /* 0x0000000a09ff7210 */ /* 0x000fe20007f1e0ff */
[----:B------:R-:W-:-:S04]  /*0ac0*/  IMAD.MOV.U32 R12, RZ, RZ, R11 ;  /* 0x000000ffff0c7224 */ /* 0x000fc800078e000b */
[----:B------:R-:W-:-:S08]  /*0ad0*/  IMAD.WIDE.U32.X R8, R15, R25, R12, P0 ;  /* 0x000000190f087225 */ /* 0x000fd000000e040c */
.L_x_9:
[----:B------:R-:W0:Y:S01]  /*0ae0*/  LDC.64 R24, c[0x0][0x640] ;  /* 0x00019000ff187b82 */ /* 0x000e220000000a00 */
[--C-:B------:R-:W-:Y:S01]  /*0af0*/  SHF.R.U64 R28, R8, R0, R9.reuse ;  /* 0x00000000081c7219 */ /* 0x100fe20000001209 */
[----:B------:R-:W-:Y:S01]  /*0b00*/  IMAD R30, R7, R20, R4 ;  /* 0x00000014071e7224 */ /* 0x000fe200078e0204 */
[----:B------:R-:W-:Y:S01]  /*0b10*/  SHF.R.U32.HI R0, RZ, R0, R9 ;  /* 0x00000000ff007219 */ /* 0x000fe20000011609 */
[----:B------:R-:W-:Y:S01]  /*0b20*/  IMAD.MOV.U32 R21, RZ, RZ, 0x1 ;  /* 0x00000001ff157424 */ /* 0x000fe200078e00ff */
[----:B------:R-:W-:-:S03]  /*0b30*/  IADD3 R5, P0, RZ, -R28, RZ ;  /* 0x8000001cff057210 */ /* 0x000fc60007f1e0ff */
[----:B------:R-:W1:Y:S02]  /*0b40*/  LDC R6, c[0x0][0x618] ;  /* 0x00018600ff067b82 */ /* 0x000e640000000800 */
[----:B------:R-:W-:-:S04]  /*0b50*/  IMAD.X R9, RZ, RZ, ~R0, P0 ;  /* 0x000000ffff097224 */ /* 0x000fc800000e0e00 */
[-C--:B------:R-:W-:Y:S02]  /*0b60*/  IMAD R0, R9, R26.reuse, RZ ;  /* 0x0000001a09007224 */ /* 0x080fe400078e02ff */
[----:B------:R-:W2:Y:S01]  /*0b70*/  LDC R11, c[0x0][0x608] ;  /* 0x00018200ff0b7b82 */ /* 0x000ea20000000800 */
[----:B------:R-:W-:-:S04]  /*0b80*/  IMAD.WIDE.U32 R8, R5, R26, R16 ;  /* 0x0000001a05087225 */ /* 0x000fc800078e0010 */
[----:B------:R-:W-:-:S03]  /*0b90*/  IMAD R5, R5, R27, R0 ;  /* 0x0000001b05057224 */ /* 0x000fc600078e0200 */
[----:B------:R-:W3:Y:S01]  /*0ba0*/  LDC R12, c[0x0][0x658] ;  /* 0x00019600ff0c7b82 */ /* 0x000ee20000000800 */
[----:B0-----:R-:W-:Y:S01]  /*0bb0*/  ISETP.NE.U32.AND P0, PT, R24, RZ, PT ;  /* 0x000000ff1800720c */ /* 0x001fe20003f05070 */
[----:B------:R-:W-:Y:S02]  /*0bc0*/  IMAD.IADD R5, R9, 0x1, R5 ;  /* 0x0000000109057824 */ /* 0x000fe400078e0205 */
[----:B------:R-:W-:Y:S01]  /*0bd0*/  IMAD.MOV.U32 R9, RZ, RZ, -0x1 ;  /* 0xffffffffff097424 */ /* 0x000fe200078e00ff */
[----:B------:R-:W-:-:S03]  /*0be0*/  ISETP.NE.AND.EX P0, PT, R25, RZ, PT, P0 ;  /* 0x000000ff1900720c */ /* 0x000fc60003f05300 */
[----:B------:R-:W0:Y:S01]  /*0bf0*/  LDC R15, c[0x0][0x600] ;  /* 0x00018000ff0f7b82 */ /* 0x000e220000000800 */
[-CC-:B-1----:R-:W-:Y:S02]  /*0c00*/  SHF.R.U64 R13, R8, R6.reuse, R5.reuse ;  /* 0x00000006080d7219 */ /* 0x182fe40000001205 */
[----:B------:R-:W-:-:S05]  /*0c10*/  SHF.R.U32.HI R0, RZ, R6, R5 ;  /* 0x00000006ff007219 */ /* 0x000fca0000011605 */
[----:B------:R-:W1:Y:S01]  /*0c20*/  LDC R14, c[0x0][0x648] ;  /* 0x00019200ff0e7b82 */ /* 0x000e620000000800 */
[-CC-:B--2---:R-:W-:Y:S02]  /*0c30*/  SHF.R.U64 R27, R13, R11.reuse, R0.reuse ;  /* 0x0000000b0d1b7219 */ /* 0x184fe40000001200 */
[----:B------:R-:W-:-:S05]  /*0c40*/  SHF.R.U32.HI R5, RZ, R11, R0 ;  /* 0x0000000bff057219 */ /* 0x000fca0000011600 */
[----:B------:R-:W2:Y:S01]  /*0c50*/  LDC R26, c[0x0][0x638] ;  /* 0x00018e00ff1a7b82 */ /* 0x000ea20000000800 */
[-CC-:B---3--:R-:W-:Y:S02]  /*0c60*/  SHF.R.U64 R20, R27, R12.reuse, R5.reuse ;  /* 0x0000000c1b147219 */ /* 0x188fe40000001205 */
[-C--:B------:R-:W-:Y:S02]  /*0c70*/  SHF.L.U32 R0, R9, R12.reuse, RZ ;  /* 0x0000000c09007219 */ /* 0x080fe400000006ff */
[----:B------:R-:W-:Y:S01]  /*0c80*/  SHF.R.U32.HI R5, RZ, R12, R5 ;  /* 0x0000000cff057219 */ /* 0x000fe20000011605 */
[----:B------:R-:W-:Y:S01]  /*0c90*/  IMAD.MOV.U32 R4, RZ, RZ, R20 ;  /* 0x000000ffff047224 */ /* 0x000fe200078e0014 */
[----:B------:R-:W-:Y:S01]  /*0ca0*/  LOP3.LUT R10, RZ, R0, RZ, 0x33, !PT ;  /* 0x00000000ff0a7212 */ /* 0x000fe200078e33ff */
[----:B------:R-:W3:Y:S01]  /*0cb0*/  LDC R23, c[0x0][0x610] ;  /* 0x00018400ff177b82 */ /* 0x000ee20000000800 */
[----:B------:R-:W-:Y:S05]  /*0cc0*/  @!P0 BRA `(.L_x_10) ;  /* 0x0000000000288947 */ /* 0x000fea0003800000 */
[----:B------:R-:W4:Y:S02]  /*0cd0*/  LDC R9, c[0x0][0x64c] ;  /* 0x00019300ff097b82 */ /* 0x000f240000000800 */
[----:B----4-:R-:W-:-:S05]  /*0ce0*/  IADD3 R9, P0, R20, R9, RZ ;  /* 0x0000000914097210 */ /* 0x010fca0007f1e0ff */
        /* <DEDUP_REMOVED lines=8> */
.L_x_10:
[----:B-1----:R-:W-:Y:S01]  /*0d70*/  SHF.R.U64 R4, R4, R14, R5 ;  /* 0x0000000e04047219 */ /* 0x002fe20000001205 */
[----:B0-----:R-:W-:Y:S01]  /*0d80*/  VIADD R6, R15, 0xffffffff ;  /* 0xffffffff0f067836 */ /* 0x001fe20000000000 */
[----:B------:R-:W-:Y:S02]  /*0d90*/  SHF.L.U32 R0, R21, R12, RZ ;  /* 0x0000000c15007219 */ /* 0x000fe400000006ff */
[----:B------:R-:W-:Y:S01]  /*0da0*/  LOP3.LUT R5, R27, R10, RZ, 0xc0, !PT ;  /* 0x0000000a1b057212 */ /* 0x000fe200078ec0ff */
[----:B------:R-:W-:Y:S01]  /*0db0*/  IMAD.MOV R7, RZ, RZ, -R4 ;  /* 0x000000ffff077224 */ /* 0x000fe200078e0a04 */
[----:B------:R-:W-:Y:S02]  /*0dc0*/  SEL R3, R3, R30, !P1 ;  /* 0x0000001e03037207 */ /* 0x000fe40004800000 */
[----:B------:R-:W-:Y:S01]  /*0dd0*/  LOP3.LUT R6, R13, R6, RZ, 0xc0, !PT ;  /* 0x000000060d067212 */ /* 0x000fe200078ec0ff */
[----:B------:R-:W-:Y:S02]  /*0de0*/  IMAD R4, R0, R4, R5 ;  /* 0x0000000400047224 */ /* 0x000fe400078e0205 */
[----:B--2---:R-:W-:-:S02]  /*0df0*/  IMAD R0, R7, R26, R20 ;  /* 0x0000001a07007224 */ /* 0x004fc400078e0214 */
[----:B---3--:R-:W-:Y:S02]  /*0e00*/  IMAD R3, R4, R23, R3 ;  /* 0x0000001704037224 */ /* 0x008fe400078e0203 */
[----:B------:R-:W-:Y:S02]  /*0e10*/  IMAD R154, R0, R15, R6 ;  /* 0x0000000f009a7224 */ /* 0x000fe400078e0206 */
[----:B------:R-:W-:Y:S02]  /*0e20*/  IMAD.MOV.U32 R4, RZ, RZ, 0x1 ;  /* 0x00000001ff047424 */ /* 0x000fe400078e00ff */
[----:B------:R-:W-:Y:S01]  /*0e30*/  IMAD.MOV.U32 R23, RZ, RZ, R28 ;  /* 0x000000ffff177224 */ /* 0x000fe200078e001c */
[----:B------:R-:W-:Y:S02]  /*0e40*/  SEL R153, R154, R3, !P1 ;  /* 0x000000039a997207 */ /* 0x000fe40004800000 */
[----:B------:R-:W-:Y:S02]  /*0e50*/  PRMT R0, R4, 0x7610, R0 ;  /* 0x0000761004007816 */ /* 0x000fe40000000000 */
[----:B------:R-:W-:-:S07]  /*0e60*/  SEL R154, R3, R154, !P1 ;  /* 0x0000009a039a7207 */ /* 0x000fce0004800000 */
.L_x_8:
[----:B------:R-:W-:-:S08]  /*0e70*/  NOP ;  /* 0x0000000000007918 */ /* 0x000fd00000000000 */
[----:B------:R-:W0:Y:S02]  /*0e80*/  USETMAXREG.TRY_ALLOC.CTAPOOL UP0, 0xe8 ;  /* 0x000000e8000079c8 */ /* 0x000e240008000600 */
[----:B0-----:R-:W-:-:S13]  /*0e90*/  PLOP3.LUT P0, PT, PT, PT, UP0, 0x80, 0x0 ;  /* 0x000000000000781c */ /* 0x001fda0003f0f008 */
[----:B------:R-:W-:Y:S05]  /*0ea0*/  @!P0 BRA `(.L_x_8) ;  /* 0xfffffffc00f08947 */ /* 0x000fea000383ffff */
[----:B------:R-:W-:Y:S01]  /*0eb0*/  ULDC.64 UR4, c[0x0][0x598] ;  /* 0x0001660000047ab9 */ /* 0x000fe20000000a00 */
[----:B------:R-:W-:Y:S01]  /*0ec0*/  ULDC.64 UR36, c[0x0][0x208] ;  /* 0x0000820000247ab9 */ /* 0x000fe20000000a00 */
[----:B------:R-:W-:-:S04]  /*0ed0*/  ISETP.NE.U32.AND P0, PT, RZ, UR4, PT ;  /* 0x00000004ff007c0c */ /* 0x000fc8000bf05070 */
[----:B------:R-:W-:-:S13]  /*0ee0*/  ISETP.NE.AND.EX P0, PT, RZ, UR5, PT, P0 ;  /* 0x00000005ff007c0c */ /* 0x000fda000bf05300 */
[----:B------:R-:W-:Y:S05]  /*0ef0*/  @!P0 BRA `(.L_x_11) ;  /* 0x00000000001c8947 */ /* 0x000fea0003800000 */
[----:B------:R-:W0:Y:S02]  /*0f00*/  LDC.64 R4, c[0x0][0x598] ;  /* 0x00016600ff047b82 */ /* 0x000e240000000a00 */
[----:B0-----:R-:W2:Y:S02]  /*0f10*/  LDG.E.64 R4, desc[UR36][R4.64] ;  /* 0x0000002404047981 */ /* 0x001ea4000c1e1b00 */
[----:B--2---:R-:W-:-:S04]  /*0f20*/  ISETP.NE.U32.AND P0, PT, R4, RZ, PT ;  /* 0x000000ff0400720c */ /* 0x004fc80003f05070 */
[----:B------:R-:W-:-:S13]  /*0f30*/  ISETP.NE.AND.EX P0, PT, R5, RZ, PT, P0 ;  /* 0x000000ff0500720c */ /* 0x000fda0003f05300 */
[----:B------:R-:W-:Y:S05]  /*0f40*/  @!P0 BRA `(.L_x_11) ;  /* 0x0000000000088947 */ /* 0x000fea0003800000 */
[----:B------:R0:W5:Y:S01]  /*0f50*/  LD.E R155, desc[UR36][R4.64] ;  /* 0x00000024049b7980 */ /* 0x000162000c101900 */
[----:B------:R-:W-:Y:S05]  /*0f60*/  BRA `(.L_x_12) ;  /* 0x0000000000247947 */ /* 0x000fea0003800000 */
.L_x_11:
[----:B------:R-:W-:Y:S02]  /*0f70*/  ULDC.64 UR4, c[0x0][0x588] ;  /* 0x0001620000047ab9 */ /* 0x000fe40000000a00 */
[----:B------:R-:W-:-:S04]  /*0f80*/  ISETP.NE.U32.AND P0, PT, RZ, UR4, PT ;  /* 0x00000004ff007c0c */ /* 0x000fc8000bf05070 */
[----:B------:R-:W-:-:S13]  /*0f90*/  ISETP.NE.AND.EX P0, PT, RZ, UR5, PT, P0 ;  /* 0x00000005ff007c0c */ /* 0x000fda000bf05300 */
[----:B------:R-:W-:Y:S05]  /*0fa0*/  @!P0 BRA `(.L_x_13) ;  /* 0x00000000000c8947 */ /* 0x000fea0003800000 */
[----:B------:R-:W0:Y:S02]  /*0fb0*/  LDC.64 R4, c[0x0][0x588] ;  /* 0x00016200ff047b82 */ /* 0x000e240000000a00 */
[----:B0-----:R1:W5:Y:S01]  /*0fc0*/  LDG.E R155, desc[UR36][R4.64] ;  /* 0x00000024049b7981 */ /* 0x001362000c1e1900 */
[----:B------:R-:W-:Y:S05]  /*0fd0*/  BRA `(.L_x_12) ;  /* 0x0000000000087947 */ /* 0x000fea0003800000 */
.L_x_13:
[----:B------:R-:W-:Y:S02]  /*0fe0*/  ULDC UR4, c[0x0][0x580] ;  /* 0x0001600000047ab9 */ /* 0x000fe40000000800 */
[----:B------:R-:W-:-:S07]  /*0ff0*/  IMAD.U32 R155, RZ, RZ, UR4 ;  /* 0x00000004ff9b7e24 */ /* 0x000fce000f8e00ff */
.L_x_12:
[----:B------:R-:W-:Y:S02]  /*1000*/  ULDC.64 UR4, c[0x0][0x5a0] ;  /* 0x0001680000047ab9 */ /* 0x000fe40000000a00 */
[----:B------:R-:W-:-:S04]  /*1010*/  ISETP.NE.U32.AND P0, PT, RZ, UR4, PT ;  /* 0x00000004ff007c0c */ /* 0x000fc8000bf05070 */
[----:B------:R-:W-:-:S13]  /*1020*/  ISETP.NE.AND.EX P0, PT, RZ, UR5, PT, P0 ;  /* 0x00000005ff007c0c */ /* 0x000fda000bf05300 */
[----:B------:R-:W-:Y:S05]  /*1030*/  @!P0 BRA `(.L_x_14) ;  /* 0x00000000001c8947 */ /* 0x000fea0003800000 */
[----:B01----:R-:W0:Y:S02]  /*1040*/  LDC.64 R4, c[0x0][0x5a0] ;  /* 0x00016800ff047b82 */ /* 0x003e240000000a00 */
[----:B0-----:R-:W2:Y:S02]  /*1050*/  LDG.E.64 R4, desc[UR36][R4.64] ;  /* 0x0000002404047981 */ /* 0x001ea4000c1e1b00 */
[----:B--2---:R-:W-:-:S04]  /*1060*/  ISETP.NE.U32.AND P0, PT, R4, RZ, PT ;  /* 0x000000ff0400720c */ /* 0x004fc80003f05070 */
[----:B------:R-:W-:-:S13]  /*1070*/  ISETP.NE.AND.EX P0, PT, R5, RZ, PT, P0 ;  /* 0x000000ff0500720c */ /* 0x000fda0003f05300 */
[----:B------:R-:W-:Y:S05]  /*1080*/  @!P0 BRA `(.L_x_14) ;  /* 0x0000000000088947 */ /* 0x000fea0003800000 */
[----:B------:R0:W5:Y:S01]  /*1090*/  LD.E R156, desc[UR36][R4.64] ;  /* 0x00000024049c7980 */ /* 0x000162000c101900 */
[----:B------:R-:W-:Y:S05]  /*10a0*/  BRA `(.L_x_15) ;  /* 0x0000000000247947 */ /* 0x000fea0003800000 */
.L_x_14:
[----:B------:R-:W-:Y:S02]  /*10b0*/  ULDC.64 UR4, c[0x0][0x590] ;  /* 0x0001640000047ab9 */ /* 0x000fe40000000a00 */
[----:B------:R-:W-:-:S04]  /*10c0*/  ISETP.NE.U32.AND P0, PT, RZ, UR4, PT ;  /* 0x00000004ff007c0c */ /* 0x000fc8000bf05070 */
[----:B------:R-:W-:-:S13]  /*10d0*/  ISETP.NE.AND.EX P0, PT, RZ, UR5, PT, P0 ;  /* 0x00000005ff007c0c */ /* 0x000fda000bf05300 */
[----:B------:R-:W-:Y:S05]  /*10e0*/  @!P0 BRA `(.L_x_16) ;  /* 0x00000000000c8947 */ /* 0x000fea0003800000 */
[----:B------:R-:W2:Y:S02]  /*10f0*/  LDC.64 R156, c[0x0][0x590] ;  /* 0x00016400ff9c7b82 */ /* 0x000ea40000000a00 */
[----:B--2---:R2:W5:Y:S01]  /*1100*/  LDG.E R156, desc[UR36][R156.64] ;  /* 0x000000249c9c7981 */ /* 0x004562000c1e1900 */
[----:B------:R-:W-:Y:S05]  /*1110*/  BRA `(.L_x_15) ;  /* 0x0000000000087947 */ /* 0x000fea0003800000 */
.L_x_16:
[----:B------:R-:W-:Y:S02]  /*1120*/  ULDC UR4, c[0x0][0x584] ;  /* 0x0001610000047ab9 */ /* 0x000fe40000000800 */
[----:B------:R-:W-:-:S07]  /*1130*/  IMAD.U32 R156, RZ, RZ, UR4 ;  /* 0x00000004ff9c7e24 */ /* 0x000fce000f8e00ff */
.L_x_15:
[----:B------:R-:W-:-:S13]  /*1140*/  LOP3.LUT P0, RZ, R0, 0xff, RZ, 0xc0, !PT ;  /* 0x000000ff00ff7812 */ /* 0x000fda000780c0ff */
[----:B------:R-:W-:Y:S05]  /*1150*/  @!P0 EXIT ;  /* 0x000000000000894d */ /* 0x000fea0003800000 */
[----:B------:R-:W-:Y:S01]  /*1160*/  ULDC UR4, c[0x0][0x28c] ;  /* 0x0000a30000047ab9 */ /* 0x000fe20000000800 */
[----:B--2---:R-:W-:Y:S01]  /*1170*/  LOP3.LUT R157, R19, 0x1, RZ, 0xfc, !PT ;  /* 0x00000001139d7812 */ /* 0x004fe200078efcff */
[----:B------:R-:W-:Y:S01]  /*1180*/  UIADD3 UR4, UR4, 0x3f, URZ ;  /* 0x0000003f04047890 */ /* 0x000fe2000fffe03f */
[----:B------:R-:W-:Y:S01]  /*1190*/  UMOV UR38, URZ ;  /* 0x0000003f00267c82 */ /* 0x000fe20008000000 */
[----:B------:R-:W-:Y:S02]  /*11a0*/  UMOV UR39, URZ ;  /* 0x0000003f00277c82 */ /* 0x000fe40008000000 */
[----:B------:R-:W-:-:S04]  /*11b0*/  USHF.R.S32.HI UR5, URZ, 0x1f, UR4 ;  /* 0x0000001f3f057899 */ /* 0x000fc80008011404 */
[----:B------:R-:W-:-:S04]  /*11c0*/  ULEA.HI UR5, UR5, UR4, URZ, 0x6 ;  /* 0x0000000405057291 */ /* 0x000fc8000f8f303f */
[----:B------:R-:W-:-:S12]  /*11d0*/  USHF.R.S32.HI UR40, URZ, 0x6, UR5 ;  /* 0x000000063f287899 */ /* 0x000fd80008011405 */
.L_x_290:
[----:B------:R-:W-:Y:S01]  /*11e0*/  LOP3.LUT R0, R18, 0x80, RZ, 0xc0, !PT ;  /* 0x0000008012007812 */ /* 0x000fe200078ec0ff */
[----:B--2---:R-:W2:Y:S01]  /*11f0*/  S2UR UR7, SR_CgaCtaId ;  /* 0x00000000000779c3 */ /* 0x004ea20000008800 */
[----:B------:R-:W-:Y:S02]  /*1200*/  UMOV UR6, 0x400 ;  /* 0x0000040000067882 */ /* 0x000fe40000000000 */
[----:B------:R-:W-:-:S06]  /*1210*/  SHF.R.U32.HI R0, RZ, 0x7, R0 ;  /* 0x00000007ff007819 */ /* 0x000fcc0000011600 */
[----:B---3--:R-:W3:Y:S01]  /*1220*/  SHFL.IDX PT, R0, R0, RZ, 0x1f ;  /* 0x00001fff00007589 */ /* 0x008ee200000e0000 */
[----:B--2---:R-:W-:Y:S01]  /*1230*/  ULEA UR6, UR7, UR6, 0x18 ;  /* 0x0000000607067291 */ /* 0x004fe2000f8ec03f */
[----:B---3--:R-:W-:-:S13]  /*1240*/  R2UR UR4, R0 ;  /* 0x00000000000472ca */ /* 0x008fda00000e0000 */
[----:B------:R-:W-:-:S04]  /*1250*/  ULEA.HI UR5, UR4, UR4, URZ, 0x1 ;  /* 0x0000000404057291 */ /* 0x000fc8000f8f083f */
[----:B------:R-:W-:-:S04]  /*1260*/  ULOP3.LUT UR5, UR5, 0x7fffe, URZ, 0xc0, !UPT ;  /* 0x0007fffe05057892 */ /* 0x000fc8000f8ec03f */
[----:B------:R-:W-:-:S03]  /*1270*/  UIADD3 UR5, UR4, -UR5, URZ ;  /* 0x8000000504057290 */ /* 0x000fc6000fffe03f */
[----:B------:R-:W-:Y:S01]  /*1280*/  ULDC UR4, c[0x0][0x28c] ;  /* 0x0000a30000047ab9 */ /* 0x000fe20000000800 */
[----:B------:R-:W-:Y:S01]  /*1290*/  ULEA UR5, UR5, UR6, 0xd ;  /* 0x0000000605057291 */ /* 0x000fe2000f8e683f */
[----:B------:R-:W-:-:S03]  /*12a0*/  ISETP.LT.AND P0, PT, RZ, UR4, PT ;  /* 0x00000004ff007c0c */ /* 0x000fc6000bf01270 */
[----:B------:R-:W-:-:S04]  /*12b0*/  UIADD3 UR5, UR5, 0x100, URZ ;  /* 0x0000010005057890 */ /* 0x000fc8000fffe03f */
[----:B------:R-:W-:-:S04]  /*12c0*/  USHF.R.U32.HI UR5, URZ, 0x4, UR5 ;  /* 0x000000043f057899 */ /* 0x000fc80008011605 */
[----:B------:R-:W-:Y:S02]  /*12d0*/  ULOP3.LUT UR41, UR5, 0x3fff, URZ, 0xc0, !UPT ;  /* 0x00003fff05297892 */ /* 0x000fe4000f8ec03f */
[----:B-1--45:R-:W-:Y:S10]  /*12e0*/  @P0 BRA `(.L_x_17) ;  /* 0x0000000000400947 */ /* 0x032ff40003800000 */
[----:B------:R-:W-:Y:S01]  /*12f0*/  MOV R0, 0x0 ;  /* 0x0000000000007802 */ /* 0x000fe20000000f00 */
[----:B------:R-:W-:Y:S01]  /*1300*/  ULDC.64 UR4, c[0x4][0x68] ;  /* 0x01001a0000047ab9 */ /* 0x000fe20000000a00 */
[----:B------:R-:W-:Y:S01]  /*1310*/  ULDC.64 UR6, c[0x4][0x8] ;  /* 0x0100020000067ab9 */ /* 0x000fe20000000a00 */
[----:B01----:R-:W-:Y:S01]  /*1320*/  IMAD.U32 R4, RZ, RZ, UR4 ;  /* 0x00000004ff047e24 */ /* 0x003fe2000f8e00ff */
[----:B------:R0:W1:Y:S01]  /*1330*/  LDC.64 R14, c[0x4][R0] ;  /* 0x01000000000e7b82 */ /* 0x0000620000000a00 */
[----:B------:R-:W-:Y:S01]  /*1340*/  IMAD.U32 R5, RZ, RZ, UR5 ;  /* 0x00000005ff057e24 */ /* 0x000fe2000f8e00ff */
[----:B------:R-:W-:Y:S01]  /*1350*/  ULDC.64 UR4, c[0x4][0x70] ;  /* 0x01001c0000047ab9 */ /* 0x000fe20000000a00 */
[----:B------:R-:W-:Y:S02]  /*1360*/  IMAD.U32 R10, RZ, RZ, UR6 ;  /* 0x00000006ff0a7e24 */ /* 0x000fe4000f8e00ff */
[----:B------:R-:W-:Y:S02]  /*1370*/  IMAD.U32 R6, RZ, RZ, UR4 ;  /* 0x00000004ff067e24 */ /* 0x000fe4000f8e00ff */
[----:B------:R-:W-:-:S02]  /*1380*/  IMAD.U32 R7, RZ, RZ, UR5 ;  /* 0x00000005ff077e24 */ /* 0x000fc4000f8e00ff */
[----:B------:R-:W-:Y:S02]  /*1390*/  IMAD.U32 R11, RZ, RZ, UR7 ;  /* 0x00000007ff0b7e24 */ /* 0x000fe4000f8e00ff */
[----:B------:R-:W-:Y:S02]  /*13a0*/  IMAD.MOV.U32 R8, RZ, RZ, 0x1e1 ;  /* 0x000001e1ff087424 */ /* 0x000fe400078e00ff */
[----:B------:R-:W-:Y:S02]  /*13b0*/  IMAD.MOV.U32 R12, RZ, RZ, 0x1 ;  /* 0x00000001ff0c7424 */ /* 0x000fe400078e00ff */
[----:B0-----:R-:W-:-:S07]  /*13c0*/  IMAD.MOV.U32 R13, RZ, RZ, RZ ;  /* 0x000000ffff0d7224 */ /* 0x001fce00078e00ff */
[----:B------:R-:W-:-:S07]  /*13d0*/  LEPC R20, `(.L_x_17) ;  /* 0x000000001014794e */ /* 0x000fce0000000000 */
[----:B-1---5:R-:W-:Y:S05]  /*13e0*/  CALL.ABS.NOINC R14 ;  /* 0x000000000e007343 */ /* 0x022fea0003c00000 */
.L_x_17:
[----:B------:R-:W-:-:S13]  /*13f0*/  ISETP.NE.AND P0, PT, R157, 0x3, PT ;  /* 0x000000039d00780c */ /* 0x000fda0003f05270 */
[----:B------:R-:W-:Y:S05]  /*1400*/  @!P0 BRA `(.L_x_18) ;  /* 0x0000000000048947 */ /* 0x000fea0003800000 */
[----:B------:R-:W-:Y:S01]  /*1410*/  BPT.TRAP 0x1 ;  /* 0x000000040000795c */ /* 0x000fe20000300000 */
.L_x_18:
[----:B------:R-:W2:Y:S01]  /*1420*/  S2UR UR5, SR_CgaCtaId ;  /* 0x00000000000579c3 */ /* 0x000ea20000008800 */
[----:B------:R-:W-:Y:S01]  /*1430*/  UMOV UR4, 0x400 ;  /* 0x0000040000047882 */ /* 0x000fe20000000000 */
[----:B------:R-:W-:Y:S02]  /*1440*/  IMAD.U32 R0, RZ, RZ, UR38 ;  /* 0x00000026ff007e24 */ /* 0x000fe4000f8e00ff */
[----:B------:R-:W-:-:S03]  /*1450*/  IMAD.U32 R3, RZ, RZ, UR39 ;  /* 0x00000027ff037e24 */ /* 0x000fc6000f8e00ff */
[----:B------:R-:W-:Y:S01]  /*1460*/  SHF.L.U32 R0, R0, 0x1f, RZ ;  /* 0x0000001f00007819 */ /* 0x000fe200000006ff */
[----:B--2---:R-:W-:-:S06]  /*1470*/  ULEA UR4, UR5, UR4, 0x18 ;  /* 0x0000000405047291 */ /* 0x004fcc000f8ec03f */
[----:B------:R-:W-:-:S04]  /*1480*/  IMAD.U32 R6, RZ, RZ, UR4 ;  /* 0x00000004ff067e24 */ /* 0x000fc8000f8e00ff */
[----:B------:R-:W-:-:S04]  /*1490*/  IMAD R3, R3, 0x8, R6 ;  /* 0x0000000803037824 */ /* 0x000fc800078e0206 */
[----:B------:R2:W3:Y:S01]  /*14a0*/  SYNCS.PHASECHK.TRANS64.TRYWAIT P1, [R3+URZ], R0 ;  /* 0x00000000030075a7 */ /* 0x0004e2000802017f */
[----:B------:R-:W-:Y:S05]  /*14b0*/  @!P0 BRA `(.L_x_19) ;  /* 0x0000000000048947 */ /* 0x000fea0003800000 */
[----:B------:R-:W-:Y:S01]  /*14c0*/  BPT.TRAP 0x1 ;  /* 0x000000040000795c */ /* 0x000fe20000300000 */
.L_x_19:
[----:B---3--:R-:W-:Y:S05]  /*14d0*/  @P1 BRA `(.L_x_20) ;  /* 0x0000000000081947 */ /* 0x008fea0003800000 */
[----:B------:R-:W3:Y:S02]  /*14e0*/  SYNCS.PHASECHK.TRANS64.TRYWAIT P1, [R3+URZ], R0 ;  /* 0x00000000030075a7 */ /* 0x000ee4000802017f */
[----:B---3--:R-:W-:Y:S05]  /*14f0*/  @!P1 BRA `(.L_x_21) ;  /* 0x000000a800109947 */ /* 0x008fea0003800000 */
.L_x_20:
[----:B------:R-:W-:-:S04]  /*1500*/  UISETP.LT.AND UP0, UPT, UR40, 0x1, UPT ;  /* 0x000000012800788c */ /* 0x000fc8000bf01270 */
[----:B------:R-:W-:-:S06]  /*1510*/  USEL UR4, UR40, 0x1, UP0 ;  /* 0x0000000128047887 */ /* 0x000fcc0008000000 */
[----:B--23--:R-:W-:Y:S01]  /*1520*/  IMAD.U32 R0, RZ, RZ, UR4 ;  /* 0x00000004ff007e24 */ /* 0x00cfe2000f8e00ff */
[----:B------:R-:W-:Y:S05]  /*1530*/  WARPSYNC.ALL ;  /* 0x0000000000007948 */ /* 0x000fea0003800000 */
[----:B------:R-:W-:-:S04]  /*1540*/  IADD3 R0, -R0, UR40, RZ ;  /* 0x0000002800007c10 */ /* 0x000fc8000fffe1ff */
[----:B------:R-:W-:Y:S02]  /*1550*/  ISETP.GE.AND P1, PT, R0, 0x1, PT ;  /* 0x000000010000780c */ /* 0x000fe40003f26270 */
[----:B------:R-:W-:Y:S01]  /*1560*/  R2UR UR4, R6 ;  /* 0x00000000060472ca */ /* 0x000fe200000e0000 */
[----:B------:R-:W-:Y:S01]  /*1570*/  WARPGROUP.ARRIVE ;  /* 0x00000000000079c5 */ /* 0x000fe20000000000 */
[----:B------:R-:W-:Y:S01]  /*1580*/  UMOV UR9, 0x40000040 ;  /* 0x4000004000097882 */ /* 0x000fe20000000000 */
[----:B------:R-:W-:-:S10]  /*1590*/  UMOV UR11, 0x40000040 ;  /* 0x40000040000b7882 */ /* 0x000fd40000000000 */
[----:B------:R-:W-:-:S04]  /*15a0*/  UIADD3 UR4, UR4, 0x10100, URZ ;  /* 0x0001010004047890 */ /* 0x000fc8000fffe03f */
[----:B------:R-:W-:-:S04]  /*15b0*/  USHF.R.U32.HI UR4, URZ, 0x4, UR4 ;  /* 0x000000043f047899 */ /* 0x000fc80008011604 */
[----:B------:R-:W-:Y:S02]  /*15c0*/  ULOP3.LUT UR5, UR4, 0x3fff, URZ, 0xc0, !UPT ;  /* 0x00003fff04057892 */ /* 0x000fe4000f8ec03f */
[----:B------:R-:W-:Y:S02]  /*15d0*/  ULOP3.LUT UR4, UR41, 0x10000, URZ, 0xfc, !UPT ;  /* 0x0001000029047892 */ /* 0x000fe4000f8efc3f */
[----:B------:R-:W-:Y:S02]  /*15e0*/  ULOP3.LUT UR5, UR5, 0x10000, URZ, 0xfc, !UPT ;  /* 0x0001000005057892 */ /* 0x000fe4000f8efc3f */
[----:B------:R-:W-:Y:S02]  /*15f0*/  ULEA UR6, UR39, UR4, 0xb ;  /* 0x0000000427067291 */ /* 0x000fe4000f8e583f */
[----:B------:R-:W-:-:S05]  /*1600*/  ULEA UR7, UR39, UR5, 0xc ;  /* 0x0000000527077291 */ /* 0x000fca000f8e603f */
[----:B------:R-:W-:Y:S02]  /*1610*/  UMOV UR8, UR6 ;  /* 0x0000000600087c82 */ /* 0x000fe40008000000 */
[----:B------:R-:W-:Y:S02]  /*1620*/  UMOV UR10, UR7 ;  /* 0x00000007000a7c82 */ /* 0x000fe40008000000 */
[----:B------:R-:W-:Y:S01]  /*1630*/  HGMMA.64x256x8.F32.TF32 R24, gdesc[UR8], RZ, !UPT, gsb0 ;  /* 0x07e00000081879f0 */ /* 0x000fe2000c0028ff */
[----:B------:R-:W-:Y:S02]  /*1640*/  UIADD3 UR8, UR6, 0x2, URZ ;  /* 0x0000000206087890 */ /* 0x000fe4000fffe03f */
[----:B------:R-:W-:Y:S01]  /*1650*/  UIADD3 UR10, UR7, 0x2, URZ ;  /* 0x00000002070a7890 */ /* 0x000fe2000fffe03f */
[----:B------:R-:W-:Y:S01]  /*1660*/  UMOV UR9, 0x40000040 ;  /* 0x4000004000097882 */ /* 0x000fe20000000000 */
[----:B------:R-:W-:Y:S01]  /*1670*/  UMOV UR11, 0x40000040 ;  /* 0x40000040000b7882 */ /* 0x000fe20000000000 */
[----:B------:R-:W-:-:S02]  /*1680*/  WARPGROUP.DEPBAR.LE gsb0, 0x0 ;  /* 0x00008000000079c5 */ /* 0x000fc40000010000 */
[----:B------:R-:W-:-:S15]  /*1690*/  WARPGROUP.ARRIVE ;  /* 0x00000000000079c5 */ /* 0x000fde0000000000 */
[----:B------:R-:W-:-:S05]  /*16a0*/  NOP ;  /* 0x0000000000007918 */ /* 0x000fca0000000000 */
[----:B------:R-:W-:Y:S01]  /*16b0*/  HGMMA.64x256x8.F32.TF32 R24, gdesc[UR8], R24, gsb0 ;  /* 0x07e00000081879f0 */ /* 0x000fe20008002818 */
[----:B------:R-:W-:Y:S02]  /*16c0*/  UIADD3 UR8, UR6, 0x4, URZ ;  /* 0x0000000406087890 */ /* 0x000fe4000fffe03f */
[----:B------:R-:W-:Y:S01]  /*16d0*/  UIADD3 UR10, UR7, 0x4, URZ ;  /* 0x00000004070a7890 */ /* 0x000fe2000fffe03f */
[----:B------:R-:W-:Y:S01]  /*16e0*/  UMOV UR9, 0x40000040 ;  /* 0x4000004000097882 */ /* 0x000fe20000000000 */
[----:B------:R-:W-:Y:S01]  /*16f0*/  UMOV UR11, 0x40000040 ;  /* 0x40000040000b7882 */ /* 0x000fe20000000000 */
[----:B------:R-:W-:Y:S02]  /*1700*/  WARPGROUP.DEPBAR.LE gsb0, 0x0 ;  /* 0x00008000000079c5 */ /* 0x000fe40000010000 */
        /* <DEDUP_REMOVED lines=42> */
[----:B------:R-:W-:Y:S03]  /*19b0*/  HGMMA.64x256x8.F32.TF32 R24, gdesc[UR8], R24, gsb0 ;  /* 0x07e00000081879f0 */ /* 0x000fe60008002818 */
[----:B------:R-:W-:Y:S02]  /*19c0*/  WARPGROUP.DEPBAR.LE gsb0, 0x0 ;  /* 0x00008000000079c5 */ /* 0x000fe40000010000 */
[----:B------:R-:W-:Y:S05]  /*19d0*/  @!P1 BRA `(.L_x_22) ;  /* 0x0000000400b09947 */ /* 0x000fea0003800000 */
[----:B------:R-:W-:Y:S02]  /*19e0*/  UIADD3 UR6, UR39, 0x1, URZ ;  /* 0x0000000127067890 */ /* 0x000fe4000fffe03f */
[----:B------:R-:W-:Y:S02]  /*19f0*/  IMAD.U32 R3, RZ, RZ, UR39 ;  /* 0x00000027ff037e24 */ /* 0x000fe4000f8e00ff */
[----:B------:R-:W-:-:S04]  /*1a00*/  UISETP.NE.AND UP0, UPT, UR6, 0x2, UPT ;  /* 0x000000020600788c */ /* 0x000fc8000bf05270 */
[----:B------:R-:W-:Y:S02]  /*1a10*/  USEL UR7, URZ, 0x1, UP0 ;  /* 0x000000013f077887 */ /* 0x000fe40008000000 */
[----:B------:R-:W-:Y:S02]  /*1a20*/  USEL UR6, UR6, URZ, UP0 ;  /* 0x0000003f06067287 */ /* 0x000fe40008000000 */
[----:B------:R-:W-:-:S06]  /*1a30*/  ULOP3.LUT UR7, UR38, UR7, URZ, 0x3c, !UPT ;  /* 0x0000000726077292 */ /* 0x000fcc000f8e3c3f */
[----:B------:R-:W-:-:S07]  /*1a40*/  IMAD.U32 R7, RZ, RZ, UR7 ;  /* 0x00000007ff077e24 */ /* 0x000fce000f8e00ff */
.L_x_29:
[----:B------:R-:W-:Y:S05]  /*1a50*/  @!P0 BRA `(.L_x_23) ;  /* 0x0000000000048947 */ /* 0x000fea0003800000 */
[----:B------:R-:W-:Y:S01]  /*1a60*/  BPT.TRAP 0x1 ;  /* 0x000000040000795c */ /* 0x000fe20000300000 */
.L_x_23:
[----:B------:R-:W2:Y:S01]  /*1a70*/  S2UR UR8, SR_CgaCtaId ;  /* 0x00000000000879c3 */ /* 0x000ea20000008800 */
[----:B------:R-:W-:Y:S01]  /*1a80*/  UMOV UR7, 0x400 ;  /* 0x0000040000077882 */ /* 0x000fe20000000000 */
[----:B01----:R-:W-:Y:S01]  /*1a90*/  IMAD.U32 R5, RZ, RZ, UR6 ;  /* 0x00000006ff057e24 */ /* 0x003fe2000f8e00ff */
[----:B------:R-:W-:Y:S01]  /*1aa0*/  SHF.L.U32 R4, R7, 0x1f, RZ ;  /* 0x0000001f07047819 */ /* 0x000fe200000006ff */
[----:B--2---:R-:W-:-:S06]  /*1ab0*/  ULEA UR7, UR8, UR7, 0x18 ;  /* 0x0000000708077291 */ /* 0x004fcc000f8ec03f */
[----:B------:R-:W-:-:S04]  /*1ac0*/  IMAD.U32 R6, RZ, RZ, UR7 ;  /* 0x00000007ff067e24 */ /* 0x000fc8000f8e00ff */
[----:B------:R-:W-:-:S04]  /*1ad0*/  IMAD R5, R5, 0x8, R6 ;  /* 0x0000000805057824 */ /* 0x000fc800078e0206 */
[----:B------:R0:W1:Y:S01]  /*1ae0*/  SYNCS.PHASECHK.TRANS64.TRYWAIT P1, [R5+URZ], R4 ;  /* 0x00000004050075a7 */ /* 0x000062000802017f */
[----:B------:R-:W-:Y:S05]  /*1af0*/  @!P0 BRA `(.L_x_24) ;  /* 0x0000000000048947 */ /* 0x000fea0003800000 */
[----:B------:R-:W-:Y:S01]  /*1b00*/  BPT.TRAP 0x1 ;  /* 0x000000040000795c */ /* 0x000fe20000300000 */
.L_x_24:
[----:B-1----:R-:W-:Y:S05]  /*1b10*/  @P1 BRA `(.L_x_25) ;  /* 0x0000000000081947 */ /* 0x002fea0003800000 */
[----:B------:R-:W1:Y:S02]  /*1b20*/  SYNCS.PHASECHK.TRANS64.TRYWAIT P1, [R5+URZ], R4 ;  /* 0x00000004050075a7 */ /* 0x000e64000802017f */
[----:B-1----:R-:W-:Y:S05]  /*1b30*/  @!P1 BRA `(.L_x_26) ;  /* 0x000000a000949947 */ /* 0x002fea0003800000 */
.L_x_25:
[----:B------:R-:W-:Y:S01]  /*1b40*/  ULEA UR7, UR6, UR4, 0xb ;  /* 0x0000000406077291 */ /* 0x000fe2000f8e583f */
[----:B------:R-:W-:Y:S01]  /*1b50*/  WARPGROUP.ARRIVE ;  /* 0x00000000000079c5 */ /* 0x000fe20000000000 */
[----:B------:R-:W-:Y:S01]  /*1b60*/  ULEA UR12, UR6, UR5, 0xc ;  /* 0x00000005060c7291 */ /* 0x000fe2000f8e603f */
[----:B------:R-:W-:Y:S01]  /*1b70*/  UMOV UR9, 0x40000040 ;  /* 0x4000004000097882 */ /* 0x000fe20000000000 */
[----:B------:R-:W-:-:S03]  /*1b80*/  UMOV UR11, 0x40000040 ;  /* 0x40000040000b7882 */ /* 0x000fc60000000000 */
[----:B------:R-:W-:Y:S02]  /*1b90*/  UMOV UR8, UR7 ;  /* 0x0000000700087c82 */ /* 0x000fe40008000000 */
[----:B------:R-:W-:Y:S02]  /*1ba0*/  UMOV UR10, UR12 ;  /* 0x0000000c000a7c82 */ /* 0x000fe40008000000 */
[----:B------:R-:W-:Y:S01]  /*1bb0*/  HGMMA.64x256x8.F32.TF32 R24, gdesc[UR8], R24, gsb0 ;  /* 0x07e00000081879f0 */ /* 0x000fe20008002818 */
        /* <DEDUP_REMOVED lines=58> */
[----:B------:R-:W-:Y:S01]  /*1f60*/  BPT.TRAP 0x1 ;  /* 0x000000040000795c */ /* 0x000fe20000300000 */
.L_x_27:
[----:B------:R-:W-:-:S13]  /*1f70*/  ISETP.NE.AND P1, PT, R22, RZ, PT ;  /* 0x000000ff1600720c */ /* 0x000fda0003f25270 */
[----:B01----:R-:W-:-:S04]  /*1f80*/  @P1 IMAD R4, R3, 0x8, R6 ;  /* 0x0000000803041824 */ /* 0x003fc800078e0206 */
[----:B------:R-:W-:-:S05]  /*1f90*/  @P1 VIADD R5, R4, 0x10 ;  /* 0x0000001004051836 */ /* 0x000fca0000000000 */
[----:B------:R-:W-:-:S04]  /*1fa0*/  @P1 PRMT R5, R152, 0x654, R5 ;  /* 0x0000065498051816 */ /* 0x000fc80000000005 */
[----:B------:R0:W-:Y:S01]  /*1fb0*/  @P1 SYNCS.ARRIVE.TRANS64.RED.A1T0 RZ, [R5+URZ], RZ ;  /* 0x000000ff05ff19a7 */ /* 0x0001e2000810043f */
[----:B------:R-:W-:-:S13]  /*1fc0*/  ISETP.GT.U32.AND P1, PT, R19, 0x1, PT ;  /* 0x000000011300780c */ /* 0x000fda0003f24070 */
[----:B0-----:R-:W-:Y:S05]  /*1fd0*/  @P1 BRA `(.L_x_28) ;  /* 0x0000000000041947 */ /* 0x001fea0003800000 */
[----:B------:R-:W-:Y:S01]  /*1fe0*/  BPT.TRAP 0x1 ;  /* 0x000000040000795c */ /* 0x000fe20000300000 */
.L_x_28:
[----:B------:R-:W-:Y:S01]  /*1ff0*/  UIADD3 UR6, UR6, 0x1, URZ ;  /* 0x0000000106067890 */ /* 0x000fe2000fffe03f */
[C---:B------:R-:W-:Y:S01]  /*2000*/  ISETP.GT.AND P2, PT, R0.reuse, 0x1, PT ;  /* 0x000000010000780c */ /* 0x040fe20003f44270 */
[----:B------:R-:W-:Y:S02]  /*2010*/  VIADD R3, R3, 0x1 ;  /* 0x0000000103037836 */ /* 0x000fe40000000000 */
[----:B------:R-:W-:Y:S01]  /*2020*/  UISETP.NE.AND UP0, UPT, UR6, 0x2, UPT ;  /* 0x000000020600788c */ /* 0x000fe2000bf05270 */
[----:B------:R-:W-:Y:S02]  /*2030*/  VIADD R0, R0, 0xffffffff ;  /* 0xffffffff00007836 */ /* 0x000fe40000000000 */
[C---:B------:R-:W-:Y:S01]  /*2040*/  ISETP.NE.AND P1, PT, R3.reuse, 0x2, PT ;  /* 0x000000020300780c */ /* 0x040fe20003f25270 */
[----:B------:R-:W-:Y:S02]  /*2050*/  USEL UR7, URZ, 0x1, UP0 ;  /* 0x000000013f077887 */ /* 0x000fe40008000000 */
[----:B------:R-:W-:Y:S01]  /*2060*/  USEL UR6, UR6, URZ, UP0 ;  /* 0x0000003f06067287 */ /* 0x000fe20008000000 */
[----:B------:R-:W-:-:S03]  /*2070*/  SEL R3, R3, RZ, P1 ;  /* 0x000000ff03037207 */ /* 0x000fc60000800000 */
[----:B------:R-:W-:Y:S01]  /*2080*/  LOP3.LUT R7, R7, UR7, RZ, 0x3c, !PT ;  /* 0x0000000707077c12 */ /* 0x000fe2000f8e3cff */
[----:B------:R-:W-:Y:S07]  /*2090*/  @P2 BRA `(.L_x_29) ;  /* 0xfffffff8006c2947 */ /* 0x000fee000383ffff */
.L_x_22:
[----:B------:R-:W2:Y:S02]  /*20a0*/  LDC R0, c[0x0][0x28c] ;  /* 0x0000a300ff007b82 */ /* 0x000ea40000000800 */
[----:B--2---:R-:W-:-:S13]  /*20b0*/  ISETP.GE.AND P1, PT, R0, 0x1, PT ;  /* 0x000000010000780c */ /* 0x004fda0003f26270 */
[----:B------:R-:W-:Y:S05]  /*20c0*/  @!P1 BRA `(.L_x_30) ;  /* 0x0000000000409947 */ /* 0x000fea0003800000 */
[----:B------:R-:W-:Y:S05]  /*20d0*/  @!P0 BRA `(.L_x_31) ;  /* 0x0000000000048947 */ /* 0x000fea0003800000 */
[----:B------:R-:W-:Y:S01]  /*20e0*/  BPT.TRAP 0x1 ;  /* 0x000000040000795c */ /* 0x000fe20000300000 */
.L_x_31:
[----:B------:R-:W-:Y:S01]  /*20f0*/  ISETP.NE.AND P0, PT, R22, RZ, PT ;  /* 0x000000ff1600720c */ /* 0x000fe20003f05270 */
[----:B------:R-:W-:-:S12]  /*2100*/  UISETP.LT.AND UP1, UPT, UR40, 0x1, UPT ;  /* 0x000000012800788c */ /* 0x000fd8000bf21270 */
[----:B------:R-:W-:-:S05]  /*2110*/  VOTEU.ANY UP0, P0 ;  /* 0x00000000003f7886 */ /* 0x000fca0000000100 */
[----:B------:R-:W-:-:S04]  /*2120*/  @UP0 USEL UR4, UR40, 0x1, UP1 ;  /* 0x0000000128040887 */ /* 0x000fc80008800000 */
[----:B------:R-:W-:-:S06]  /*2130*/  @UP0 UIADD3 UR4, UR39, UR40, -UR4 ;  /* 0x0000002827040290 */ /* 0x000fcc000fffe804 */
[----:B------:R-:W-:-:S04]  /*2140*/  IMAD.U32 R0, RZ, RZ, UR4 ;  /* 0x00000004ff007e24 */ /* 0x000fc8000f8e00ff */
[----:B------:R-:W-:-:S05]  /*2150*/  @P0 IMAD.SHL.U32 R0, R0, 0x8, RZ ;  /* 0x0000000800000824 */ /* 0x000fca00078e00ff */
[----:B------:R-:W-:-:S04]  /*2160*/  @P0 LOP3.LUT R0, R0, 0x8, RZ, 0xc0, !PT ;  /* 0x0000000800000812 */ /* 0x000fc800078ec0ff */
[----:B------:R-:W-:-:S04]  /*2170*/  @P0 IADD3 R3, R6, 0x10, R0 ;  /* 0x0000001006030810 */ /* 0x000fc80007ffe000 */
[----:B------:R-:W-:-:S04]  /*2180*/  @P0 PRMT R3, R152, 0x654, R3 ;  /* 0x0000065498030816 */ /* 0x000fc80000000003 */
[----:B------:R2:W-:Y:S01]  /*2190*/  @P0 SYNCS.ARRIVE.TRANS64.RED.A1T0 RZ, [R3+URZ], RZ ;  /* 0x000000ff03ff09a7 */ /* 0x0005e2000810043f */
[----:B------:R-:W-:-:S13]  /*21a0*/  ISETP.GT.U32.AND P0, PT, R19, 0x1, PT ;  /* 0x000000011300780c */ /* 0x000fda0003f04070 */
[----:B--2---:R-:W-:Y:S05]  /*21b0*/  @P0 BRA `(.L_x_30) ;  /* 0x0000000000040947 */ /* 0x004fea0003800000 */
[----:B------:R-:W-:Y:S01]  /*21c0*/  BPT.TRAP 0x1 ;  /* 0x000000040000795c */ /* 0x000fe20000300000 */
.L_x_30:
[----:B------:R-:W2:Y:S01]  /*21d0*/  LDC R6, c[0x0][0x288] ;  /* 0x0000a200ff067b82 */ /* 0x000ea20000000800 */
[--C-:B------:R-:W-:Y:S01]  /*21e0*/  SHF.R.U32.HI R0, RZ, 0x2, R18.reuse ;  /* 0x00000002ff007819 */ /* 0x100fe20000011612 */
[----:B------:R-:W-:Y:S01]  /*21f0*/  UIADD3 UR39, UR40, UR39, URZ ;  /* 0x0000002728277290 */ /* 0x000fe2000fffe03f */
[----:B01----:R-:W-:Y:S01]  /*2200*/  SHF.R.U32.HI R5, RZ, 0x7, R18 ;  /* 0x00000007ff057819 */ /* 0x003fe20000011612 */
[----:B------:R-:W-:Y:S01]  /*2210*/  ULDC UR8, c[0x0][0x284] ;  /* 0x0000a10000087ab9 */ /* 0x000fe20000000800 */
[----:B------:R-:W-:Y:S01]  /*2220*/  LOP3.LUT R4, R18, 0x60, RZ, 0xc0, !PT ;  /* 0x0000006012047812 */ /* 0x000fe200078ec0ff */
[----:B------:R-:W-:Y:S01]  /*2230*/  USHF.R.U32.HI UR4, URZ, 0x1, UR39 ;  /* 0x000000013f047899 */ /* 0x000fe20008011627 */
[----:B------:R-:W-:Y:S01]  /*2240*/  LOP3.LUT R3, R0, 0x7, RZ, 0xc0, !PT ;  /* 0x0000000700037812 */ /* 0x000fe200078ec0ff */
[----:B------:R-:W-:Y:S01]  /*2250*/  UISETP.GT.U32.AND UP1, UPT, UR39, 0x1, UPT ;  /* 0x000000012700788c */ /* 0x000fe2000bf24070 */
[----:B------:R-:W-:Y:S01]  /*2260*/  LOP3.LUT R0, R5, 0x1, RZ, 0xc0, !PT ;  /* 0x0000000105007812 */ /* 0x000fe200078ec0ff */
[----:B------:R-:W-:Y:S01]  /*2270*/  ULOP3.LUT UR4, UR4, 0x1, URZ, 0xc0, !UPT ;  /* 0x0000000104047892 */ /* 0x000fe2000f8ec03f */
[----:B------:R-:W-:Y:S01]  /*2280*/  SHF.R.U32.HI R10, RZ, 0x1, R4 ;  /* 0x00000001ff0a7819 */ /* 0x000fe20000011604 */
[----:B------:R-:W-:Y:S01]  /*2290*/  IMAD.SHL.U32 R4, R18, 0x2, RZ ;  /* 0x0000000212047824 */ /* 0x000fe200078e00ff */
[----:B------:R-:W-:Y:S01]  /*22a0*/  SHF.R.S32.HI R21, RZ, 0x1f, R23 ;  /* 0x0000001fff157819 */ /* 0x000fe20000011417 */
[----:B------:R-:W-:Y:S01]  /*22b0*/  IMAD.SHL.U32 R8, R0, 0x40, RZ ;  /* 0x0000004000087824 */ /* 0x000fe200078e00ff */
[--C-:B------:R-:W-:Y:S01]  /*22c0*/  IADD3 R5, RZ, -R10, -R3.reuse ;  /* 0x8000000aff057210 */ /* 0x100fe20007ffe803 */
[----:B------:R-:W-:Y:S01]  /*22d0*/  UISETP.NE.U32.AND UP0, UPT, UR4, 0x1, UPT ;  /* 0x000000010400788c */ /* 0x000fe2000bf05070 */
[----:B------:R-:W-:Y:S01]  /*22e0*/  LOP3.LUT R4, R4, 0x6, RZ, 0xc0, !PT ;  /* 0x0000000604047812 */ /* 0x000fe200078ec0ff */
[----:B------:R-:W-:Y:S01]  /*22f0*/  ULDC.64 UR6, c[0x0][0x5d0] ;  /* 0x0001740000067ab9 */ /* 0x000fe20000000a00 */
[----:B------:R-:W-:Y:S01]  /*2300*/  LOP3.LUT R3, R8, 0x40, R3, 0xe2, !PT ;  /* 0x0000004008037812 */ /* 0x000fe200078ee203 */
[----:B------:R-:W-:Y:S01]  /*2310*/  IMAD R11, R0, -0x40, R5 ;  /* 0xffffffc0000b7824 */ /* 0x000fe200078e0205 */
[----:B------:R-:W-:Y:S01]  /*2320*/  LOP3.LUT R0, R18, 0x3, RZ, 0xc0, !PT ;  /* 0x0000000312007812 */ /* 0x000fe200078ec0ff */
[----:B------:R-:W-:Y:S01]  /*2330*/  UISETP.LT.U32.AND UP1, UPT, UR40, 0x2, UP1 ;  /* 0x000000022800788c */ /* 0x000fe20008f21070 */
[----:B------:R-:W-:Y:S01]  /*2340*/  PRMT R8, R4, 0x6540, R153 ;  /* 0x0000654004087816 */ /* 0x000fe20000000099 */
[----:B------:R-:W-:Y:S01]  /*2350*/  IMAD.SHL.U32 R153, R153, 0x100, RZ ;  /* 0x0000010099997824 */ /* 0x000fe200078e00ff */
[----:B------:R-:W-:Y:S01]  /*2360*/  UISETP.GT.U32.AND UP0, UPT, UR40, 0x1, !UP0 ;  /* 0x000000012800788c */ /* 0x000fe2000c704070 */
[----:B--2---:R-:W-:Y:S01]  /*2370*/  IMAD R12, R0, -0x2, R6 ;  /* 0xfffffffe000c7824 */ /* 0x004fe200078e0206 */
[----:B------:R-:W-:Y:S01]  /*2380*/  SHF.R.S32.HI R9, RZ, 0x1f, R8 ;  /* 0x0000001fff097819 */ /* 0x000fe20000011408 */
[C---:B------:R-:W-:Y:S01]  /*2390*/  IMAD.SHL.U32 R0, R154.reuse, 0x80, RZ ;  /* 0x000000809a007824 */ /* 0x040fe200078e00ff */
[----:B------:R-:W-:Y:S01]  /*23a0*/  ISETP.GE.AND P0, PT, R153, R6, PT ;  /* 0x000000069900720c */ /* 0x000fe20003f06270 */
[----:B------:R-:W-:Y:S01]  /*23b0*/  IMAD R4, R21, UR6, RZ ;  /* 0x0000000615047c24 */ /* 0x000fe2000f8e02ff */
[----:B------:R-:W-:Y:S01]  /*23c0*/  USEL UR5, URZ, 0x1, !UP1 ;  /* 0x000000013f057887 */ /* 0x000fe2000c800000 */
[----:B------:R-:W-:Y:S01]  /*23d0*/  IMAD.WIDE R6, R154, 0x80, RZ ;  /* 0x000000809a067825 */ /* 0x000fe200078e02ff */
[C---:B------:R-:W-:Y:S01]  /*23e0*/  ISETP.GE.OR P0, PT, R0.reuse, UR8, P0 ;  /* 0x0000000800007c0c */ /* 0x040fe20008706670 */
[----:B------:R-:W-:Y:S01]  /*23f0*/  USEL UR4, URZ, 0x1, !UP0 ;  /* 0x000000013f047887 */ /* 0x000fe2000c000000 */
[----:B------:R-:W-:Y:S01]  /*2400*/  IADD3 R0, -R0, UR8, R11 ;  /* 0x0000000800007c10 */ /* 0x000fe2000fffe10b */
[C---:B------:R-:W-:Y:S01]  /*2410*/  IMAD R13, R23.reuse, UR7, R4 ;  /* 0x00000007170d7c24 */ /* 0x040fe2000f8e0204 */
[----:B------:R-:W-:Y:S01]  /*2420*/  ULOP3.LUT UR39, UR39, 0x1, URZ, 0xc0, !UPT ;  /* 0x0000000127277892 */ /* 0x000fe2000f8ec03f */
[----:B------:R-:W-:Y:S01]  /*2430*/  IMAD.WIDE.U32 R4, R23, UR6, R8 ;  /* 0x0000000617047c25 */ /* 0x000fe2000f8e0008 */
[----:B------:R-:W-:Y:S01]  /*2440*/  ULOP3.LUT UR38, UR4, UR38, UR5, 0x96, !UPT ;  /* 0x0000002604267292 */ /* 0x000fe2000f8e9605 */
[----:B------:R-:W-:-:S02]  /*2450*/  LOP3.LUT R171, R6, R3, R10, 0xfe, !PT ;  /* 0x0000000306ab7212 */ /* 0x000fc400078efe0a */
[----:B------:R-:W-:Y:S02]  /*2460*/  IMAD.IADD R5, R5, 0x1, R13 ;  /* 0x0000000105057824 */ /* 0x000fe400078e020d */
[----:B------:R-:W-:Y:S02]  /*2470*/  IMAD.IADD R3, R12, 0x1, -R153 ;  /* 0x000000010c037824 */ /* 0x000fe400078e0a99 */
[----:B------:R-:W-:Y:S01]  /*2480*/  IMAD.MOV.U32 R154, RZ, RZ, -0x1 ;  /* 0xffffffffff9a7424 */ /* 0x000fe200078e00ff */
[----:B------:R-:W-:Y:S06]  /*2490*/  @P0 BRA `(.L_x_32) ;  /* 0x0000007800d80947 */ /* 0x000fec0003800000 */
[----:B------:R-:W0:Y:S01]  /*24a0*/  LDC.64 R10, c[0x0][0x5c8] ;  /* 0x00017200ff0a7b82 */ /* 0x000e220000000a00 */
[----:B-----5:R-:W-:Y:S01]  /*24b0*/  FSETP.NEU.AND P0, PT, R156, RZ, PT ;  /* 0x000000ff9c00720b */ /* 0x020fe20003f0d000 */
[----:B------:R-:W-:Y:S01]  /*24c0*/  BSSY B0, `(.L_x_32) ;  /* 0x00007b3000007945 */ /* 0x000fe20003800000 */
[----:B------:R-:W-:-:S04]  /*24d0*/  ISETP.GT.AND P1, PT, R3, RZ, PT ;  /* 0x000000ff0300720c */ /* 0x000fc80003f24270 */
[----:B------:R-:W-:Y:S01]  /*24e0*/  ISETP.GT.AND P2, PT, R0, RZ, P1 ;  /* 0x000000ff0000720c */ /* 0x000fe20000f44270 */
[-C--:B0-----:R-:W-:Y:S02]  /*24f0*/  IMAD R12, R7, R10.reuse, RZ ;  /* 0x0000000a070c7224 */ /* 0x081fe400078e02ff */
[----:B------:R-:W-:-:S04]  /*2500*/  IMAD.WIDE.U32 R162, R171, R10, R4 ;  /* 0x0000000aaba27225 */ /* 0x000fc800078e0004 */
[----:B------:R-:W-:-:S04]  /*2510*/  IMAD R5, R171, R11, R12 ;  /* 0x0000000bab057224 */ /* 0x000fc800078e020c */
[----:B------:R-:W-:Y:S01]  /*2520*/  IMAD.IADD R173, R163, 0x1, R5 ;  /* 0x00000001a3ad7824 */ /* 0x000fe200078e0205 */
[----:B------:R-:W-:Y:S06]  /*2530*/  @!P0 BRA `(.L_x_33) ;  /* 0x0000005400948947 */ /* 0x000fec0003800000 */
[----:B------:R-:W0:Y:S01]  /*2540*/  LDC.64 R14, c[0x0][0x5b8] ;  /* 0x00016e00ff0e7b82 */ /* 0x000e220000000a00 */
[----:B------:R-:W-:-:S07]  /*2550*/  ULDC.64 UR4, c[0x0][0x5c0] ;  /* 0x0001700000047ab9 */ /* 0x000fce0000000a00 */
[----:B------:R-:W1:Y:S08]  /*2560*/  LDC.64 R168, c[0x0][0x5b0] ;  /* 0x00016c00ffa87b82 */ /* 0x000e700000000a00 */
[----:B------:R-:W2:Y:S01]  /*2570*/  LDC.64 R12, c[0x0][0x5a8] ;  /* 0x00016a00ff0c7b82 */ /* 0x000ea20000000a00 */
[-C--:B0-----:R-:W-:Y:S02]  /*2580*/  IMAD R4, R21, R14.reuse, RZ ;  /* 0x0000000e15047224 */ /* 0x081fe400078e02ff */
[----:B------:R-:W-:-:S04]  /*2590*/  IMAD.WIDE.U32 R164, R23, R14, R8 ;  /* 0x0000000e17a47225 */ /* 0x000fc800078e0008 */
[----:B------:R-:W-:Y:S02]  /*25a0*/  IMAD R163, R23, R15, R4 ;  /* 0x0000000f17a37224 */ /* 0x000fe400078e0204 */
[-C--:B-1----:R-:W-:Y:S02]  /*25b0*/  IMAD R6, R7, R168.reuse, RZ ;  /* 0x000000a807067224 */ /* 0x082fe400078e02ff */
[----:B------:R-:W-:Y:S02]  /*25c0*/  IMAD.IADD R21, R165, 0x1, R163 ;  /* 0x00000001a5157824 */ /* 0x000fe400078e02a3 */
[----:B------:R-:W-:Y:S02]  /*25d0*/  IMAD.MOV.U32 R20, RZ, RZ, R164 ;  /* 0x000000ffff147224 */ /* 0x000fe400078e00a4 */
[C---:B------:R-:W-:Y:S02]  /*25e0*/  IMAD R167, R171.reuse, R169, R6 ;  /* 0x000000a9aba77224 */ /* 0x040fe400078e0206 */
[----:B------:R-:W-:-:S04]  /*25f0*/  IMAD.WIDE.U32 R4, R171, R168, R20 ;  /* 0x000000a8ab047225 */ /* 0x000fc800078e0014 */
[----:B------:R-:W-:Y:S01]  /*2600*/  IMAD.IADD R5, R5, 0x1, R167 ;  /* 0x0000000105057824 */ /* 0x000fe200078e02a7 */
[----:B--2---:R-:W-:-:S04]  /*2610*/  LEA R6, P0, R4, R12, 0x2 ;  /* 0x0000000c04067211 */ /* 0x004fc800078010ff */
[----:B------:R-:W-:-:S05]  /*2620*/  LEA.HI.X R7, R4, R13, R5, 0x2, P0 ;  /* 0x0000000d04077211 */ /* 0x000fca00000f1405 */
[----:B------:R0:W2:Y:S01]  /*2630*/  @P2 LDG.E.LTC128B R15, desc[UR36][R6.64] ;  /* 0x00000024060f2981 */ /* 0x0000a2000c1e1920 */
[----:B------:R-:W-:Y:S01]  /*2640*/  IMAD.WIDE.U32 R4, R171, R168, R8 ;  /* 0x000000a8ab047225 */ /* 0x000fe200078e0008 */
[----:B------:R-:W-:Y:S01]  /*2650*/  ISETP.GT.AND P0, PT, R3, 0x1, PT ;  /* 0x000000010300780c */ /* 0x000fe20003f04270 */
[----:B------:R-:W-:Y:S01]  /*2660*/  BSSY B1, `(.L_x_34) ;  /* 0x0000013000017945 */ /* 0x000fe20003800000 */
[C---:B------:R-:W-:Y:S01]  /*2670*/  SHF.L.U64.HI R161, R168.reuse, 0x3, R169 ;  /* 0x00000003a8a17819 */ /* 0x040fe200000102a9 */
[----:B------:R-:W-:Y:S02]  /*2680*/  IMAD.IADD R5, R167, 0x1, R5 ;  /* 0x00000001a7057824 */ /* 0x000fe400078e0205 */
[----:B------:R-:W-:Y:S02]  /*2690*/  IMAD.SHL.U32 R160, R168, 0x8, RZ ;  /* 0x00000008a8a07824 */ /* 0x000fe400078e00ff */
[----:B------:R-:W-:Y:S01]  /*26a0*/  IMAD.WIDE.U32 R158, R23, R14, R4 ;  /* 0x0000000e179e7225 */ /* 0x000fe200078e0004 */
[----:B------:R-:W-:-:S03]  /*26b0*/  LEA R4, P3, R162, UR4, 0x2 ;  /* 0x00000004a2047c11 */ /* 0x000fc6000f8610ff */
[----:B0-----:R-:W-:Y:S01]  /*26c0*/  IMAD.IADD R7, R163, 0x1, R159 ;  /* 0x00000001a3077824 */ /* 0x001fe200078e029f */
[----:B------:R-:W-:Y:S01]  /*26d0*/  LEA.HI.X R5, R162, UR5, R173, 0x2, P3 ;  /* 0x00000005a2057c11 */ /* 0x000fe200098f14ad */
[----:B------:R-:W-:Y:S01]  /*26e0*/  IMAD.WIDE.U32 R160, R171, R168, R160 ;  /* 0x000000a8aba07225 */ /* 0x000fe200078e00a0 */
[----:B------:R-:W-:Y:S02]  /*26f0*/  ISETP.GT.AND P3, PT, R0, RZ, P0 ;  /* 0x000000ff0000720c */ /* 0x000fe40000764270 */
[----:B------:R-:W-:-:S04]  /*2700*/  LEA R6, P4, R158, R12, 0x2 ;  /* 0x0000000c9e067211 */ /* 0x000fc800078810ff */
[----:B------:R-:W-:Y:S02]  /*2710*/  LEA.HI.X R7, R158, R13, R7, 0x2, P4 ;  /* 0x0000000d9e077211 */ /* 0x000fe400020f1407 */
[----:B--2---:R-:W-:-:S05]  /*2720*/  LOP3.LUT R153, R15, 0xffffe000, RZ, 0xc0, !PT ;  /* 0xffffe0000f997812 */ /* 0x004fca00078ec0ff */
[----:B------:R-:W-:-:S04]  /*2730*/  FMUL R153, R153, R156 ;  /* 0x0000009c99997220 */ /* 0x000fc80000400000 */
[----:B------:R-:W-:-:S05]  /*2740*/  FFMA R153, R24, R155, R153 ;  /* 0x0000009b18997223 */ /* 0x000fca0000000099 */
[----:B------:R-:W-:-:S05]  /*2750*/  F2FP.TF32.F32.PACK_B R153, R153 ;  /* 0x00000099ff99723e */ /* 0x000fca00024050ff */
[----:B------:R0:W-:Y:S01]  /*2760*/  @P2 STG.E desc[UR36][R4.64], R153 ;  /* 0x0000009904002986 */ /* 0x0001e2000c101924 */
[----:B------:R-:W-:Y:S05]  /*2770*/  @!P3 BRA `(.L_x_35) ;  /* 0x000000000004b947 */ /* 0x000fea0003800000 */
[----:B------:R1:W5:Y:S02]  /*2780*/  LDG.E.LTC128B R15, desc[UR36][R6.64+0x4] ;  /* 0x00000424060f7981 */ /* 0x000364000c1e1920 */
.L_x_35:
[----:B------:R-:W-:Y:S05]  /*2790*/  BSYNC B1 ;  /* 0x0000000000017941 */ /* 0x000fea0003800000 */
.L_x_34:
[----:B0----5:R-:W-:Y:S01]  /*27a0*/  LOP3.LUT R153, R15, 0xffffe000, RZ, 0xc0, !PT ;  /* 0xffffe0000f997812 */ /* 0x021fe200078ec0ff */
[----:B------:R-:W-:Y:S01]  /*27b0*/  IMAD.IADD R167, R167, 0x1, R161 ;  /* 0x00000001a7a77824 */ /* 0x000fe200078e02a1 */
[----:B------:R-:W-:Y:S01]  /*27c0*/  IADD3 R164, P2, R164, R160, RZ ;  /* 0x000000a0a4a47210 */ /* 0x000fe20007f5e0ff */
[----:B------:R-:W-:Y:S01]  /*27d0*/  IMAD.MOV.U32 R24, RZ, RZ, R15 ;  /* 0x000000ffff187224 */ /* 0x000fe200078e000f */
[----:B------:R-:W-:Y:S01]  /*27e0*/  ISETP.GT.AND P1, PT, R0, 0x8, P1 ;  /* 0x000000080000780c */ /* 0x000fe20000f24270 */
[----:B------:R-:W-:Y:S02]  /*27f0*/  FMUL R20, R153, R156 ;  /* 0x0000009c99147220 */ /* 0x000fe40000400000 */
[----:B------:R-:W-:Y:S02]  /*2800*/  IMAD.X R21, R167, 0x1, R21, P2 ;  /* 0x00000001a7157824 */ /* 0x000fe400010e0615 */
[----:B------:R-:W-:Y:S01]  /*2810*/  FFMA R153, R25, R155, R20 ;  /* 0x0000009b19997223 */ /* 0x000fe20000000014 */
[----:B------:R-:W-:-:S04]  /*2820*/  LEA R20, P2, R164, R12, 0x2 ;  /* 0x0000000ca4147211 */ /* 0x000fc800078410ff */
[----:B------:R-:W-:Y:S02]  /*2830*/  F2FP.TF32.F32.PACK_B R153, R153 ;  /* 0x00000099ff99723e */ /* 0x000fe400024050ff */
[----:B------:R-:W-:-:S03]  /*2840*/  LEA.HI.X R21, R164, R13, R21, 0x2, P2 ;  /* 0x0000000da4157211 */ /* 0x000fc600010f1415 */
[----:B------:R0:W-:Y:S04]  /*2850*/  @P3 STG.E desc[UR36][R4.64+0x4], R153 ;  /* 0x0000049904003986 */ /* 0x0001e8000c101924 */
[----:B------:R-:W2:Y:S01]  /*2860*/  @P1 LDG.E.LTC128B R24, desc[UR36][R20.64] ;  /* 0x0000002414181981 */ /* 0x000ea2000c1e1920 */
[----:B------:R-:W-:Y:S01]  /*2870*/  IADD3 R8, P2, R8, R160, RZ ;  /* 0x000000a008087210 */ /* 0x000fe20007f5e0ff */
[----:B------:R-:W-:Y:S01]  /*2880*/  BSSY B1, `(.L_x_36) ;  /* 0x0000011000017945 */ /* 0x000fe20003800000 */
[----:B------:R-:W-:Y:S02]  /*2890*/  SHF.L.U64.HI R11, R10, 0x5, R11 ;  /* 0x000000050a0b7819 */ /* 0x000fe4000001020b */
[----:B------:R-:W-:Y:S01]  /*28a0*/  ISETP.GT.AND P0, PT, R0, 0x8, P0 ;  /* 0x000000080000780c */ /* 0x000fe20000704270 */
[----:B------:R-:W-:Y:S01]  /*28b0*/  IMAD.X R9, R9, 0x1, R167, P2 ;  /* 0x0000000109097824 */ /* 0x000fe200010e06a7 */
[----:B------:R-:W-:-:S05]  /*28c0*/  LEA R10, P2, R10, R4, 0x5 ;  /* 0x000000040a0a7211 */ /* 0x000fca00078428ff */
[----:B------:R-:W-:Y:S01]  /*28d0*/  IMAD.X R11, R11, 0x1, R5, P2 ;  /* 0x000000010b0b7824 */ /* 0x000fe200010e0605 */
[----:B--2---:R-:W-:-:S05]  /*28e0*/  LOP3.LUT R15, R24, 0xffffe000, RZ, 0xc0, !PT ;  /* 0xffffe000180f7812 */ /* 0x004fca00078ec0ff */
[----:B------:R-:W-:Y:S01]  /*28f0*/  FMUL R25, R15, R156 ;  /* 0x0000009c0f197220 */ /* 0x000fe20000400000 */
[----:B------:R-:W-:-:S04]  /*2900*/  IMAD.WIDE.U32 R14, R23, R14, R8 ;  /* 0x0000000e170e7225 */ /* 0x000fc800078e0008 */
[----:B------:R-:W-:Y:S01]  /*2910*/  FFMA R25, R26, R155, R25 ;  /* 0x0000009b1a197223 */ /* 0x000fe20000000019 */
[----:B------:R-:W-:Y:S01]  /*2920*/  IMAD.IADD R9, R163, 0x1, R15 ;  /* 0x00000001a3097824 */ /* 0x000fe200078e020f */
[----:B------:R-:W-:-:S03]  /*2930*/  LEA R8, P3, R14, R12, 0x2 ;  /* 0x0000000c0e087211 */ /* 0x000fc600078610ff */
[----:B------:R-:W-:Y:S02]  /*2940*/  F2FP.TF32.F32.PACK_B R25, R25 ;  /* 0x00000019ff19723e */ /* 0x000fe400024050ff */
[----:B------:R-:W-:-:S03]  /*2950*/  LEA.HI.X R9, R14, R13, R9, 0x2, P3 ;  /* 0x0000000d0e097211 */ /* 0x000fc600018f1409 */
[----:B------:R0:W-:Y:S01]  /*2960*/  @P1 STG.E desc[UR36][R10.64], R25 ;  /* 0x000000190a001986 */ /* 0x0001e2000c101924 */
[----:B------:R-:W-:Y:S05]  /*2970*/  @!P0 BRA `(.L_x_37) ;  /* 0x0000000000048947 */ /* 0x000fea0003800000 */
[----:B------:R2:W5:Y:S02]  /*2980*/  LDG.E.LTC128B R24, desc[UR36][R8.64+0x4] ;  /* 0x0000042408187981 */ /* 0x000564000c1e1920 */
.L_x_37:
[----:B------:R-:W-:Y:S05]  /*2990*/  BSYNC B1 ;  /* 0x0000000000017941 */ /* 0x000fea0003800000 */
.L_x_36:
[----:B-----5:R-:W-:Y:S01]  /*29a0*/  LOP3.LUT R13, R24, 0xffffe000, RZ, 0xc0, !PT ;  /* 0xffffe000180d7812 */ /* 0x020fe200078ec0ff */
[----:B------:R-:W-:Y:S01]  /*29b0*/  BSSY B1, `(.L_x_38) ;  /* 0x0000009000017945 */ /* 0x000fe20003800000 */
[----:B------:R-:W-:-:S03]  /*29c0*/  ISETP.GT.AND P1, PT, R3, 0x8, PT ;  /* 0x000000080300780c */ /* 0x000fc60003f24270 */
[----:B------:R-:W-:Y:S01]  /*29d0*/  FMUL R12, R13, R156 ;  /* 0x0000009c0d0c7220 */ /* 0x000fe20000400000 */
[----:B------:R-:W-:-:S03]  /*29e0*/  ISETP.GT.AND P2, PT, R0, RZ, P1 ;  /* 0x000000ff0000720c */ /* 0x000fc60000f44270 */
[----:B------:R-:W-:-:S05]  /*29f0*/  FFMA R27, R27, R155, R12 ;  /* 0x0000009b1b1b7223 */ /* 0x000fca000000000c */
[----:B------:R-:W-:-:S05]  /*2a00*/  F2FP.TF32.F32.PACK_B R27, R27 ;  /* 0x0000001bff1b723e */ /* 0x000fca00024050ff */
[----:B------:R3:W-:Y:S01]  /*2a10*/  @P0 STG.E desc[UR36][R10.64+0x4], R27 ;  /* 0x0000041b0a000986 */ /* 0x0007e2000c101924 */
[----:B------:R-:W-:Y:S05]  /*2a20*/  @!P2 BRA `(.L_x_39) ;  /* 0x000000000004a947 */ /* 0x000fea0003800000 */
[----:B------:R4:W5:Y:S02]  /*2a30*/  LDG.E.LTC128B R24, desc[UR36][R6.64+0x20] ;  /* 0x0000202406187981 */ /* 0x000964000c1e1920 */
.L_x_39:
[----:B------:R-:W-:Y:S05]  /*2a40*/  BSYNC B1 ;  /* 0x0000000000017941 */ /* 0x000fea0003800000 */
.L_x_38:
        /* <DEDUP_REMOVED lines=10> */
.L_x_41:
[----:B------:R-:W-:Y:S05]  /*2af0*/  BSYNC B1 ;  /* 0x0000000000017941 */ /* 0x000fea0003800000 */
.L_x_40:
[----:B0----5:R-:W-:Y:S01]  /*2b00*/  LOP3.LUT R13, R24, 0xffffe000, RZ, 0xc0, !PT ;  /* 0xffffe000180d7812 */ /* 0x021fe200078ec0ff */
[----:B------:R-:W-:Y:S01]  /*2b10*/  BSSY B1, `(.L_x_42) ;  /* 0x0000008000017945 */ /* 0x000fe20003800000 */
[----:B------:R-:W-:-:S03]  /*2b20*/  ISETP.GT.AND P1, PT, R0, 0x8, P1 ;  /* 0x000000080000780c */ /* 0x000fc60000f24270 */
[----:B------:R-:W-:-:S04]  /*2b30*/  FMUL R12, R13, R156 ;  /* 0x0000009c0d0c7220 */ /* 0x000fc80000400000 */
[----:B------:R-:W-:-:S05]  /*2b40*/  FFMA R29, R29, R155, R12 ;  /* 0x0000009b1d1d7223 */ /* 0x000fca000000000c */
[----:B------:R-:W-:-:S05]  /*2b50*/  F2FP.TF32.F32.PACK_B R29, R29 ;  /* 0x0000001dff1d723e */ /* 0x000fca00024050ff */
[----:B------:R0:W-:Y:S01]  /*2b60*/  @P3 STG.E desc[UR36][R4.64+0x24], R29 ;  /* 0x0000241d04003986 */ /* 0x0001e2000c101924 */
[----:B------:R-:W-:Y:S05]  /*2b70*/  @!P1 BRA `(.L_x_43) ;  /* 0x0000000000049947 */ /* 0x000fea0003800000 */
[----:B------:R0:W5:Y:S02]  /*2b80*/  LDG.E.LTC128B R24, desc[UR36][R8.64+0x20] ;  /* 0x0000202408187981 */ /* 0x000164000c1e1920 */
.L_x_43:
[----:B------:R-:W-:Y:S05]  /*2b90*/  BSYNC B1 ;  /* 0x0000000000017941 */ /* 0x000fea0003800000 */
.L_x_42:
[----:B-----5:R-:W-:Y:S01]  /*2ba0*/  LOP3.LUT R13, R24, 0xffffe000, RZ, 0xc0, !PT ;  /* 0xffffe000180d7812 */ /* 0x020fe200078ec0ff */
        /* <DEDUP_REMOVED lines=8> */
.L_x_45:
[----:B------:R-:W-:Y:S05]  /*2c30*/  BSYNC B1 ;  /* 0x0000000000017941 */ /* 0x000fea0003800000 */
.L_x_44:
[----:B0----5:R-:W-:Y:S01]  /*2c40*/  LOP3.LUT R13, R24, 0xffffe000, RZ, 0xc0, !PT ;  /* 0xffffe000180d7812 */ /* 0x021fe200078ec0ff */
        /* <DEDUP_REMOVED lines=9> */
.L_x_47:
[----:B------:R-:W-:Y:S05]  /*2ce0*/  BSYNC B1 ;  /* 0x0000000000017941 */ /* 0x000fea0003800000 */
.L_x_46:
        /* <DEDUP_REMOVED lines=10> */
.L_x_49:
[----:B------:R-:W-:Y:S05]  /*2d90*/  BSYNC B1 ;  /* 0x0000000000017941 */ /* 0x000fea0003800000 */
.L_x_48:
        /* <DEDUP_REMOVED lines=9> */
.L_x_51:
[----:B------:R-:W-:Y:S05]  /*2e30*/  BSYNC B1 ;  /* 0x0000000000017941 */ /* 0x000fea0003800000 */
.L_x_50:
        /* <DEDUP_REMOVED lines=9> */
.L_x_53:
[----:B------:R-:W-:Y:S05]  /*2ed0*/  BSYNC B1 ;  /* 0x0000000000017941 */ /* 0x000fea0003800000 */
.L_x_52:
        /* <DEDUP_REMOVED lines=10> */
.L_x_55:
[----:B------:R-:W-:Y:S05]  /*2f80*/  BSYNC B1 ;  /* 0x0000000000017941 */ /* 0x000fea0003800000 */
.L_x_54:
        /* <DEDUP_REMOVED lines=10> */
.L_x_57:
[----:B------:R-:W-:Y:S05]  /*3030*/  BSYNC B1 ;  /* 0x0000000000017941 */ /* 0x000fea0003800000 */
.L_x_56:
        /* <DEDUP_REMOVED lines=9> */
.L_x_59:
[----:B------:R-:W-:Y:S05]  /*30d0*/  BSYNC B1 ;  /* 0x0000000000017941 */ /* 0x000fea0003800000 */
.L_x_58:
        /* <DEDUP_REMOVED lines=9> */
.L_x_61:
[----:B------:R-:W-:Y:S05]  /*3170*/  BSYNC B1 ;  /* 0x0000000000017941 */ /* 0x000fea0003800000 */
.L_x_60:
        /* <DEDUP_REMOVED lines=10> */
.L_x_63:
[----:B------:R-:W-:Y:S05]  /*3220*/  BSYNC B1 ;  /* 0x0000000000017941 */ /* 0x000fea0003800000 */
.L_x_62:
        /* <DEDUP_REMOVED lines=10> */
.L_x_65:
[----:B------:R-:W-:Y:S05]  /*32d0*/  BSYNC B1 ;  /* 0x0000000000017941 */ /* 0x000fea0003800000 */
.L_x_64:
        /* <DEDUP_REMOVED lines=9> */
.L_x_67:
[----:B------:R-:W-:Y:S05]  /*3370*/  BSYNC B1 ;  /* 0x0000000000017941 */ /* 0x000fea0003800000 */
.L_x_66:
        /* <DEDUP_REMOVED lines=9> */
.L_x_69:
[----:B------:R-:W-:Y:S05]  /*3410*/  BSYNC B1 ;  /* 0x0000000000017941 */ /* 0x000fea0003800000 */
.L_x_68:
        /* <DEDUP_REMOVED lines=10> */
.L_x_71:
[----:B------:R-:W-:Y:S05]  /*34c0*/  BSYNC B1 ;  /* 0x0000000000017941 */ /* 0x000fea0003800000 */
.L_x_70:
        /* <DEDUP_REMOVED lines=10> */
.L_x_73:
[----:B------:R-:W-:Y:S05]  /*3570*/  BSYNC B1 ;  /* 0x0000000000017941 */ /* 0x000fea0003800000 */
.L_x_72:
        /* <DEDUP_REMOVED lines=9> */
.L_x_75:
[----:B------:R-:W-:Y:S05]  /*3610*/  BSYNC B1 ;  /* 0x0000000000017941 */ /* 0x000fea0003800000 */
.L_x_74:
        /* <DEDUP_REMOVED lines=9> */
.L_x_77:
[----:B------:R-:W-:Y:S05]  /*36b0*/  BSYNC B1 ;  /* 0x0000000000017941 */ /* 0x000fea0003800000 */
.L_x_76:
        /* <DEDUP_REMOVED lines=10> */
.L_x_79:
[----:B------:R-:W-:Y:S05]  /*3760*/  BSYNC B1 ;  /* 0x0000000000017941 */ /* 0x000fea0003800000 */
.L_x_78:
        /* <DEDUP_REMOVED lines=10> */
.L_x_81:
[----:B------:R-:W-:Y:S05]  /*3810*/  BSYNC B1 ;  /* 0x0000000000017941 */ /* 0x000fea0003800000 */
.L_x_80:
        /* <DEDUP_REMOVED lines=9> */
.L_x_83:
[----:B------:R-:W-:Y:S05]  /*38b0*/  BSYNC B1 ;  /* 0x0000000000017941 */ /* 0x000fea0003800000 */
.L_x_82:
        /* <DEDUP_REMOVED lines=9> */
.L_x_85:
[----:B------:R-:W-:Y:S05]  /*3950*/  BSYNC B1 ;  /* 0x0000000000017941 */ /* 0x000fea0003800000 */
.L_x_84:
        /* <DEDUP_REMOVED lines=10> */
.L_x_87:
[----:B------:R-:W-:Y:S05]  /*3a00*/  BSYNC B1 ;  /* 0x0000000000017941 */ /* 0x000fea0003800000 */
.L_x_86:
        /* <DEDUP_REMOVED lines=10> */
.L_x_89:
[----:B------:R-:W-:Y:S05]  /*3ab0*/  BSYNC B1 ;  /* 0x0000000000017941 */ /* 0x000fea0003800000 */
.L_x_88:
        /* <DEDUP_REMOVED lines=9> */
.L_x_91:
[----:B------:R-:W-:Y:S05]  /*3b50*/  BSYNC B1 ;  /* 0x0000000000017941 */ /* 0x000fea0003800000 */
.L_x_90:
        /* <DEDUP_REMOVED lines=9> */
.L_x_93:
[----:B------:R-:W-:Y:S05]  /*3bf0*/  BSYNC B1 ;  /* 0x0000000000017941 */ /* 0x000fea0003800000 */
.L_x_92:
        /* <DEDUP_REMOVED lines=10> */
.L_x_95:
[----:B------:R-:W-:Y:S05]  /*3ca0*/  BSYNC B1 ;  /* 0x0000000000017941 */ /* 0x000fea0003800000 */
.L_x_94:
        /* <DEDUP_REMOVED lines=10> */
.L_x_97:
[----:B------:R-:W-:Y:S05]  /*3d50*/  BSYNC B1 ;  /* 0x0000000000017941 */ /* 0x000fea0003800000 */
.L_x_96:
        /* <DEDUP_REMOVED lines=9> */
.L_x_99:
[----:B------:R-:W-:Y:S05]  /*3df0*/  BSYNC B1 ;  /* 0x0000000000017941 */ /* 0x000fea0003800000 */
.L_x_98:
        /* <DEDUP_REMOVED lines=9> */
.L_x_101:
[----:B------:R-:W-:Y:S05]  /*3e90*/  BSYNC B1 ;  /* 0x0000000000017941 */ /* 0x000fea0003800000 */
.L_x_100:
        /* <DEDUP_REMOVED lines=10> */
.L_x_103:
[----:B------:R-:W-:Y:S05]  /*3f40*/  BSYNC B1 ;  /* 0x0000000000017941 */ /* 0x000fea0003800000 */
.L_x_102:
        /* <DEDUP_REMOVED lines=10> */
.L_x_105:
[----:B------:R-:W-:Y:S05]  /*3ff0*/  BSYNC B1 ;  /* 0x0000000000017941 */ /* 0x000fea0003800000 */
.L_x_104:
        /* <DEDUP_REMOVED lines=9> */
.L_x_107:
[----:B------:R-:W-:Y:S05]  /*4090*/  BSYNC B1 ;  /* 0x0000000000017941 */ /* 0x000fea0003800000 */
.L_x_106:
        /* <DEDUP_REMOVED lines=9> */
.L_x_109:
[----:B------:R-:W-:Y:S05]  /*4130*/  BSYNC B1 ;  /* 0x0000000000017941 */ /* 0x000fea0003800000 */
.L_x_108:
        /* <DEDUP_REMOVED lines=10> */
.L_x_111:
[----:B------:R-:W-:Y:S05]  /*41e0*/  BSYNC B1 ;  /* 0x0000000000017941 */ /* 0x000fea0003800000 */
.L_x_110:
        /* <DEDUP_REMOVED lines=10> */
.L_x_113:
[----:B------:R-:W-:Y:S05]  /*4290*/  BSYNC B1 ;  /* 0x0000000000017941 */ /* 0x000fea0003800000 */
.L_x_112:
        /* <DEDUP_REMOVED lines=9> */
.L_x_115:
[----:B------:R-:W-:Y:S05]  /*4330*/  BSYNC B1 ;  /* 0x0000000000017941 */ /* 0x000fea0003800000 */
.L_x_114:
        /* <DEDUP_REMOVED lines=9> */
.L_x_117:
[----:B------:R-:W-:Y:S05]  /*43d0*/  BSYNC B1 ;  /* 0x0000000000017941 */ /* 0x000fea0003800000 */
.L_x_116:
        /* <DEDUP_REMOVED lines=10> */
.L_x_119:
[----:B------:R-:W-:Y:S05]  /*4480*/  BSYNC B1 ;  /* 0x0000000000017941 */ /* 0x000fea0003800000 */
.L_x_118:
        /* <DEDUP_REMOVED lines=10> */
.L_x_121:
[----:B------:R-:W-:Y:S05]  /*4530*/  BSYNC B1 ;  /* 0x0000000000017941 */ /* 0x000fea0003800000 */
.L_x_120:
        /* <DEDUP_REMOVED lines=9> */
.L_x_123:
[----:B------:R-:W-:Y:S05]  /*45d0*/  BSYNC B1 ;  /* 0x0000000000017941 */ /* 0x000fea0003800000 */
.L_x_122:
        /* <DEDUP_REMOVED lines=9> */
.L_x_125:
[----:B------:R-:W-:Y:S05]  /*4670*/  BSYNC B1 ;  /* 0x0000000000017941 */ /* 0x000fea0003800000 */
.L_x_124:
        /* <DEDUP_REMOVED lines=10> */
.L_x_127:
[----:B------:R-:W-:Y:S05]  /*4720*/  BSYNC B1 ;  /* 0x0000000000017941 */ /* 0x000fea0003800000 */
.L_x_126:
        /* <DEDUP_REMOVED lines=10> */
.L_x_129:
[----:B------:R-:W-:Y:S05]  /*47d0*/  BSYNC B1 ;  /* 0x0000000000017941 */ /* 0x000fea0003800000 */
.L_x_128:
        /* <DEDUP_REMOVED lines=9> */
.L_x_131:
[----:B------:R-:W-:Y:S05]  /*4870*/  BSYNC B1 ;  /* 0x0000000000017941 */ /* 0x000fea0003800000 */
.L_x_130:
        /* <DEDUP_REMOVED lines=9> */
.L_x_133:
[----:B------:R-:W-:Y:S05]  /*4910*/  BSYNC B1 ;  /* 0x0000000000017941 */ /* 0x000fea0003800000 */
.L_x_132:
        /* <DEDUP_REMOVED lines=10> */
.L_x_135:
[----:B------:R-:W-:Y:S05]  /*49c0*/  BSYNC B1 ;  /* 0x0000000000017941 */ /* 0x000fea0003800000 */
.L_x_134:
        /* <DEDUP_REMOVED lines=10> */
.L_x_137:
[----:B------:R-:W-:Y:S05]  /*4a70*/  BSYNC B1 ;  /* 0x0000000000017941 */ /* 0x000fea0003800000 */
.L_x_136:
        /* <DEDUP_REMOVED lines=9> */
.L_x_139:
[----:B------:R-:W-:Y:S05]  /*4b10*/  BSYNC B1 ;  /* 0x0000000000017941 */ /* 0x000fea0003800000 */
.L_x_138:
        /* <DEDUP_REMOVED lines=9> */
.L_x_141:
[----:B------:R-:W-:Y:S05]  /*4bb0*/  BSYNC B1 ;  /* 0x0000000000017941 */ /* 0x000fea0003800000 */
.L_x_140:
        /* <DEDUP_REMOVED lines=10> */
.L_x_143:
[----:B------:R-:W-:Y:S05]  /*4c60*/  BSYNC B1 ;  /* 0x0000000000017941 */ /* 0x000fea0003800000 */
.L_x_142:
        /* <DEDUP_REMOVED lines=10> */
.L_x_145:
[----:B------:R-:W-:Y:S05]  /*4d10*/  BSYNC B1 ;  /* 0x0000000000017941 */ /* 0x000fea0003800000 */
.L_x_144:
        /* <DEDUP_REMOVED lines=9> */
.L_x_147:
[----:B------:R-:W-:Y:S05]  /*4db0*/  BSYNC B1 ;  /* 0x0000000000017941 */ /* 0x000fea0003800000 */
.L_x_146:
        /* <DEDUP_REMOVED lines=9> */
.L_x_149:
[----:B------:R-:W-:Y:S05]  /*4e50*/  BSYNC B1 ;  /* 0x0000000000017941 */ /* 0x000fea0003800000 */
.L_x_148:
        /* <DEDUP_REMOVED lines=10> */
.L_x_151:
[----:B------:R-:W-:Y:S05]  /*4f00*/  BSYNC B1 ;  /* 0x0000000000017941 */ /* 0x000fea0003800000 */
.L_x_150:
        /* <DEDUP_REMOVED lines=10> */
.L_x_153:
[----:B------:R-:W-:Y:S05]  /*4fb0*/  BSYNC B1 ;  /* 0x0000000000017941 */ /* 0x000fea0003800000 */
.L_x_152:
        /* <DEDUP_REMOVED lines=9> */
.L_x_155:
[----:B------:R-:W-:Y:S05]  /*5050*/  BSYNC B1 ;  /* 0x0000000000017941 */ /* 0x000fea0003800000 */
.L_x_154:
        /* <DEDUP_REMOVED lines=9> */
.L_x_157:
[----:B------:R-:W-:Y:S05]  /*50f0*/  BSYNC B1 ;  /* 0x0000000000017941 */ /* 0x000fea0003800000 */
.L_x_156:
        /* <DEDUP_REMOVED lines=10> */
.L_x_159:
[----:B------:R-:W-:Y:S05]  /*51a0*/  BSYNC B1 ;  /* 0x0000000000017941 */ /* 0x000fea0003800000 */
.L_x_158:
        /* <DEDUP_REMOVED lines=10> */
.L_x_161:
[----:B------:R-:W-:Y:S05]  /*5250*/  BSYNC B1 ;  /* 0x0000000000017941 */ /* 0x000fea0003800000 */
.L_x_160:
        /* <DEDUP_REMOVED lines=9> */
.L_x_163:
[----:B------:R-:W-:Y:S05]  /*52f0*/  BSYNC B1 ;  /* 0x0000000000017941 */ /* 0x000fea0003800000 */
.L_x_162:
        /* <DEDUP_REMOVED lines=9> */
.L_x_165:
[----:B------:R-:W-:Y:S05]  /*5390*/  BSYNC B1 ;  /* 0x0000000000017941 */ /* 0x000fea0003800000 */
.L_x_164:
        /* <DEDUP_REMOVED lines=10> */
.L_x_167:
[----:B------:R-:W-:Y:S05]  /*5440*/  BSYNC B1 ;  /* 0x0000000000017941 */ /* 0x000fea0003800000 */
.L_x_166:
        /* <DEDUP_REMOVED lines=10> */
.L_x_169:
[----:B------:R-:W-:Y:S05]  /*54f0*/  BSYNC B1 ;  /* 0x0000000000017941 */ /* 0x000fea0003800000 */
.L_x_168:
        /* <DEDUP_REMOVED lines=9> */
.L_x_171:
[----:B------:R-:W-:Y:S05]  /*5590*/  BSYNC B1 ;  /* 0x0000000000017941 */ /* 0x000fea0003800000 */
.L_x_170:
        /* <DEDUP_REMOVED lines=9> */
.L_x_173:
[----:B------:R-:W-:Y:S05]  /*5630*/  BSYNC B1 ;  /* 0x0000000000017941 */ /* 0x000fea0003800000 */
.L_x_172:
        /* <DEDUP_REMOVED lines=10> */
.L_x_175:
[----:B------:R-:W-:Y:S05]  /*56e0*/  BSYNC B1 ;  /* 0x0000000000017941 */ /* 0x000fea0003800000 */
.L_x_174:
        /* <DEDUP_REMOVED lines=10> */
.L_x_177:
[----:B------:R-:W-:Y:S05]  /*5790*/  BSYNC B1 ;  /* 0x0000000000017941 */ /* 0x000fea0003800000 */
.L_x_176:
        /* <DEDUP_REMOVED lines=9> */
.L_x_179:
[----:B------:R-:W-:Y:S05]  /*5830*/  BSYNC B1 ;  /* 0x0000000000017941 */ /* 0x000fea0003800000 */
.L_x_178:
        /* <DEDUP_REMOVED lines=9> */
.L_x_181:
[----:B------:R-:W-:Y:S05]  /*58d0*/  BSYNC B1 ;  /* 0x0000000000017941 */ /* 0x000fea0003800000 */
.L_x_180:
        /* <DEDUP_REMOVED lines=10> */
.L_x_183:
[----:B------:R-:W-:Y:S05]  /*5980*/  BSYNC B1 ;  /* 0x0000000000017941 */ /* 0x000fea0003800000 */
.L_x_182:
        /* <DEDUP_REMOVED lines=10> */
.L_x_185:
[----:B------:R-:W-:Y:S05]  /*5a30*/  BSYNC B1 ;  /* 0x0000000000017941 */ /* 0x000fea0003800000 */
.L_x_184:
        /* <DEDUP_REMOVED lines=9> */
.L_x_187:
[----:B------:R-:W-:Y:S05]  /*5ad0*/  BSYNC B1 ;  /* 0x0000000000017941 */ /* 0x000fea0003800000 */
.L_x_186:
        /* <DEDUP_REMOVED lines=9> */
.L_x_189:
[----:B------:R-:W-:Y:S05]  /*5b70*/  BSYNC B1 ;  /* 0x0000000000017941 */ /* 0x000fea0003800000 */
.L_x_188:
        /* <DEDUP_REMOVED lines=10> */
.L_x_191:
[----:B------:R-:W-:Y:S05]  /*5c20*/  BSYNC B1 ;  /* 0x0000000000017941 */ /* 0x000fea0003800000 */
.L_x_190:
        /* <DEDUP_REMOVED lines=10> */
.L_x_193:
[----:B------:R-:W-:Y:S05]  /*5cd0*/  BSYNC B1 ;  /* 0x0000000000017941 */ /* 0x000fea0003800000 */
.L_x_192:
        /* <DEDUP_REMOVED lines=9> */
.L_x_195:
[----:B------:R-:W-:Y:S05]  /*5d70*/  BSYNC B1 ;  /* 0x0000000000017941 */ /* 0x000fea0003800000 */
.L_x_194:
        /* <DEDUP_REMOVED lines=9> */
.L_x_197:
[----:B------:R-:W-:Y:S05]  /*5e10*/  BSYNC B1 ;  /* 0x0000000000017941 */ /* 0x000fea0003800000 */
.L_x_196:
        /* <DEDUP_REMOVED lines=10> */
.L_x_199:
[----:B------:R-:W-:Y:S05]  /*5ec0*/  BSYNC B1 ;  /* 0x0000000000017941 */ /* 0x000fea0003800000 */
.L_x_198:
        /* <DEDUP_REMOVED lines=10> */
.L_x_201:
[----:B------:R-:W-:Y:S05]  /*5f70*/  BSYNC B1 ;  /* 0x0000000000017941 */ /* 0x000fea0003800000 */
.L_x_200:
        /* <DEDUP_REMOVED lines=9> */
.L_x_203:
[----:B------:R-:W-:Y:S05]  /*6010*/  BSYNC B1 ;  /* 0x0000000000017941 */ /* 0x000fea0003800000 */
.L_x_202:
        /* <DEDUP_REMOVED lines=9> */
.L_x_205:
[----:B------:R-:W-:Y:S05]  /*60b0*/  BSYNC B1 ;  /* 0x0000000000017941 */ /* 0x000fea0003800000 */
.L_x_204:
        /* <DEDUP_REMOVED lines=10> */
.L_x_207:
[----:B------:R-:W-:Y:S05]  /*6160*/  BSYNC B1 ;  /* 0x0000000000017941 */ /* 0x000fea0003800000 */
.L_x_206:
        /* <DEDUP_REMOVED lines=10> */
.L_x_209:
[----:B------:R-:W-:Y:S05]  /*6210*/  BSYNC B1 ;  /* 0x0000000000017941 */ /* 0x000fea0003800000 */
.L_x_208:
        /* <DEDUP_REMOVED lines=9> */
.L_x_211:
[----:B------:R-:W-:Y:S05]  /*62b0*/  BSYNC B1 ;  /* 0x0000000000017941 */ /* 0x000fea0003800000 */
.L_x_210:
        /* <DEDUP_REMOVED lines=9> */
.L_x_213:
[----:B------:R-:W-:Y:S05]  /*6350*/  BSYNC B1 ;  /* 0x0000000000017941 */ /* 0x000fea0003800000 */
.L_x_212:
        /* <DEDUP_REMOVED lines=10> */
.L_x_215:
[----:B------:R-:W-:Y:S05]  /*6400*/  BSYNC B1 ;  /* 0x0000000000017941 */ /* 0x000fea0003800000 */
.L_x_214:
        /* <DEDUP_REMOVED lines=10> */
.L_x_217:
[----:B------:R-:W-:Y:S05]  /*64b0*/  BSYNC B1 ;  /* 0x0000000000017941 */ /* 0x000fea0003800000 */
.L_x_216:
        /* <DEDUP_REMOVED lines=9> */
.L_x_219:
[----:B------:R-:W-:Y:S05]  /*6550*/  BSYNC B1 ;  /* 0x0000000000017941 */ /* 0x000fea0003800000 */
.L_x_218:
        /* <DEDUP_REMOVED lines=9> */
.L_x_221:
[----:B------:R-:W-:Y:S05]  /*65f0*/  BSYNC B1 ;  /* 0x0000000000017941 */ /* 0x000fea0003800000 */
.L_x_220:
        /* <DEDUP_REMOVED lines=10> */
.L_x_223:
[----:B------:R-:W-:Y:S05]  /*66a0*/  BSYNC B1 ;  /* 0x0000000000017941 */ /* 0x000fea0003800000 */
.L_x_222:
        /* <DEDUP_REMOVED lines=10> */
.L_x_225:
[----:B------:R-:W-:Y:S05]  /*6750*/  BSYNC B1 ;  /* 0x0000000000017941 */ /* 0x000fea0003800000 */
.L_x_224:
        /* <DEDUP_REMOVED lines=9> */
.L_x_227:
[----:B------:R-:W-:Y:S05]  /*67f0*/  BSYNC B1 ;  /* 0x0000000000017941 */ /* 0x000fea0003800000 */
.L_x_226:
        /* <DEDUP_REMOVED lines=9> */
.L_x_229:
[----:B------:R-:W-:Y:S05]  /*6890*/  BSYNC B1 ;  /* 0x0000000000017941 */ /* 0x000fea0003800000 */
.L_x_228:
        /* <DEDUP_REMOVED lines=10> */
.L_x_231:
[----:B------:R-:W-:Y:S05]  /*6940*/  BSYNC B1 ;  /* 0x0000000000017941 */ /* 0x000fea0003800000 */
.L_x_230:
        /* <DEDUP_REMOVED lines=10> */
.L_x_233:
[----:B------:R-:W-:Y:S05]  /*69f0*/  BSYNC B1 ;  /* 0x0000000000017941 */ /* 0x000fea0003800000 */
.L_x_232:
        /* <DEDUP_REMOVED lines=9> */
.L_x_235:
[----:B------:R-:W-:Y:S05]  /*6a90*/  BSYNC B1 ;  /* 0x0000000000017941 */ /* 0x000fea0003800000 */
.L_x_234:
        /* <DEDUP_REMOVED lines=9> */
.L_x_237:
[----:B------:R-:W-:Y:S05]  /*6b30*/  BSYNC B1 ;  /* 0x0000000000017941 */ /* 0x000fea0003800000 */
.L_x_236:
        /* <DEDUP_REMOVED lines=10> */
.L_x_239:
[----:B------:R-:W-:Y:S05]  /*6be0*/  BSYNC B1 ;  /* 0x0000000000017941 */ /* 0x000fea0003800000 */
.L_x_238:
        /* <DEDUP_REMOVED lines=10> */
.L_x_241:
[----:B------:R-:W-:Y:S05]  /*6c90*/  BSYNC B1 ;  /* 0x0000000000017941 */ /* 0x000fea0003800000 */
.L_x_240:
        /* <DEDUP_REMOVED lines=9> */
.L_x_243:
[----:B------:R-:W-:Y:S05]  /*6d30*/  BSYNC B1 ;  /* 0x0000000000017941 */ /* 0x000fea0003800000 */
.L_x_242:
        /* <DEDUP_REMOVED lines=9> */
.L_x_245:
[----:B------:R-:W-:Y:S05]  /*6dd0*/  BSYNC B1 ;  /* 0x0000000000017941 */ /* 0x000fea0003800000 */
.L_x_244:
        /* <DEDUP_REMOVED lines=10> */
.L_x_247:
[----:B------:R-:W-:Y:S05]  /*6e80*/  BSYNC B1 ;  /* 0x0000000000017941 */ /* 0x000fea0003800000 */
.L_x_246:
        /* <DEDUP_REMOVED lines=10> */
.L_x_249:
[----:B------:R-:W-:Y:S05]  /*6f30*/  BSYNC B1 ;  /* 0x0000000000017941 */ /* 0x000fea0003800000 */
.L_x_248:
        /* <DEDUP_REMOVED lines=9> */
.L_x_251:
[----:B------:R-:W-:Y:S05]  /*6fd0*/  BSYNC B1 ;  /* 0x0000000000017941 */ /* 0x000fea0003800000 */
.L_x_250:
        /* <DEDUP_REMOVED lines=9> */
.L_x_253:
[----:B------:R-:W-:Y:S05]  /*7070*/  BSYNC B1 ;  /* 0x0000000000017941 */ /* 0x000fea0003800000 */
.L_x_252:
        /* <DEDUP_REMOVED lines=10> */
.L_x_255:
[----:B------:R-:W-:Y:S05]  /*7120*/  BSYNC B1 ;  /* 0x0000000000017941 */ /* 0x000fea0003800000 */
.L_x_254:
        /* <DEDUP_REMOVED lines=10> */
.L_x_257:
[----:B------:R-:W-:Y:S05]  /*71d0*/  BSYNC B1 ;  /* 0x0000000000017941 */ /* 0x000fea0003800000 */
.L_x_256:
        /* <DEDUP_REMOVED lines=9> */
.L_x_259:
[----:B------:R-:W-:Y:S05]  /*7270*/  BSYNC B1 ;  /* 0x0000000000017941 */ /* 0x000fea0003800000 */
.L_x_258:
        /* <DEDUP_REMOVED lines=9> */
.L_x_261:
[----:B------:R-:W-:Y:S05]  /*7310*/  BSYNC B1 ;  /* 0x0000000000017941 */ /* 0x000fea0003800000 */
.L_x_260:
        /* <DEDUP_REMOVED lines=10> */
.L_x_263:
[----:B------:R-:W-:Y:S05]  /*73c0*/  BSYNC B1 ;  /* 0x0000000000017941 */ /* 0x000fea0003800000 */
.L_x_262:
        /* <DEDUP_REMOVED lines=10> */
.L_x_265:
[----:B------:R-:W-:Y:S05]  /*7470*/  BSYNC B1 ;  /* 0x0000000000017941 */ /* 0x000fea0003800000 */
.L_x_264:
        /* <DEDUP_REMOVED lines=9> */
.L_x_267:
[----:B------:R-:W-:Y:S05]  /*7510*/  BSYNC B1 ;  /* 0x0000000000017941 */ /* 0x000fea0003800000 */
.L_x_266:
        /* <DEDUP_REMOVED lines=9> */
.L_x_269:
[----:B------:R-:W-:Y:S05]  /*75b0*/  BSYNC B1 ;  /* 0x0000000000017941 */ /* 0x000fea0003800000 */
.L_x_268:
        /* <DEDUP_REMOVED lines=10> */
.L_x_271:
[----:B------:R-:W-:Y:S05]  /*7660*/  BSYNC B1 ;  /* 0x0000000000017941 */ /* 0x000fea0003800000 */
.L_x_270:
        /* <DEDUP_REMOVED lines=10> */
.L_x_273:
[----:B------:R-:W-:Y:S05]  /*7710*/  BSYNC B1 ;  /* 0x0000000000017941 */ /* 0x000fea0003800000 */
.L_x_272:
        /* <DEDUP_REMOVED lines=9> */
.L_x_275:
[----:B------:R-:W-:Y:S05]  /*77b0*/  BSYNC B1 ;  /* 0x0000000000017941 */ /* 0x000fea0003800000 */
.L_x_274:
        /* <DEDUP_REMOVED lines=9> */
.L_x_277:
[----:B------:R-:W-:Y:S05]  /*7850*/  BSYNC B1 ;  /* 0x0000000000017941 */ /* 0x000fea0003800000 */
.L_x_276:
        /* <DEDUP_REMOVED lines=10> */
.L_x_279:
[----:B------:R-:W-:Y:S05]  /*7900*/  BSYNC B1 ;  /* 0x0000000000017941 */ /* 0x000fea0003800000 */
.L_x_278:
        /* <DEDUP_REMOVED lines=10> */
.L_x_281:
[----:B------:R-:W-:Y:S05]  /*79b0*/  BSYNC B1 ;  /* 0x0000000000017941 */ /* 0x000fea0003800000 */
.L_x_280:
[----:B-----5:R-:W-:Y:S01]  /*79c0*/  LOP3.LUT R3, R24, 0xffffe000, RZ, 0xc0, !PT ;  /* 0xffffe00018037812 */ /* 0x020fe200078ec0ff */
[----:B------:R-:W-:Y:S01]  /*79d0*/  BSSY B1, `(.L_x_282) ;  /* 0x0000008000017945 */ /* 0x000fe20003800000 */
[----:B------:R-:W-:-:S03]  /*79e0*/  ISETP.GT.AND P1, PT, R0, 0x8, P1 ;  /* 0x000000080000780c */ /* 0x000fc60000f24270 */
[----:B01--4-:R-:W-:-:S04]  /*79f0*/  FMUL R6, R3, R156 ;  /* 0x0000009c03067220 */ /* 0x013fc80000400000 */
[----:B------:R-:W-:-:S05]  /*7a00*/  FFMA R149, R149, R155, R6 ;  /* 0x0000009b95957223 */ /* 0x000fca0000000006 */
[----:B------:R-:W-:-:S05]  /*7a10*/  F2FP.TF32.F32.PACK_B R149, R149 ;  /* 0x00000095ff95723e */ /* 0x000fca00024050ff */
[----:B------:R0:W-:Y:S01]  /*7a20*/  @P3 STG.E desc[UR36][R4.64+0x3e4], R149 ;  /* 0x0003e49504003986 */ /* 0x0001e2000c101924 */
[----:B------:R-:W-:Y:S05]  /*7a30*/  @!P1 BRA `(.L_x_283) ;  /* 0x0000000000049947 */ /* 0x000fea0003800000 */
[----:B------:R1:W5:Y:S02]  /*7a40*/  LDG.E.LTC128B R24, desc[UR36][R8.64+0x3e0] ;  /* 0x0003e02408187981 */ /* 0x000364000c1e1920 */
.L_x_283:
[----:B------:R-:W-:Y:S05]  /*7a50*/  BSYNC B1 ;  /* 0x0000000000017941 */ /* 0x000fea0003800000 */
.L_x_282:
[----:B-----5:R-:W-:Y:S01]  /*7a60*/  LOP3.LUT R3, R24, 0xffffe000, RZ, 0xc0, !PT ;  /* 0xffffe00018037812 */ /* 0x020fe200078ec0ff */
[----:B0-----:R-:W-:Y:S01]  /*7a70*/  @P1 IMAD.MOV.U32 R4, RZ, RZ, R10 ;  /* 0x000000ffff041224 */ /* 0x001fe200078e000a */
[----:B------:R-:W-:Y:S01]  /*7a80*/  ISETP.GT.AND P0, PT, R0, 0x8, P0 ;  /* 0x000000080000780c */ /* 0x000fe20000704270 */
[----:B------:R-:W-:Y:S01]  /*7a90*/  @P1 IMAD.MOV.U32 R5, RZ, RZ, R11 ;  /* 0x000000ffff051224 */ /* 0x000fe200078e000b */
[----:B------:R-:W-:Y:S01]  /*7aa0*/  BSSY B1, `(.L_x_284) ;  /* 0x0000007000017945 */ /* 0x000fe20003800000 */
[----:B------:R-:W-:-:S04]  /*7ab0*/  FMUL R3, R3, R156 ;  /* 0x0000009c03037220 */ /* 0x000fc80000400000 */
[----:B------:R-:W-:-:S05]  /*7ac0*/  FFMA R3, R150, R155, R3 ;  /* 0x0000009b96037223 */ /* 0x000fca0000000003 */
[----:B------:R-:W-:-:S05]  /*7ad0*/  F2FP.TF32.F32.PACK_B R3, R3 ;  /* 0x00000003ff03723e */ /* 0x000fca00024050ff */
[----:B------:R0:W-:Y:S01]  /*7ae0*/  @P1 STG.E desc[UR36][R4.64+0x3e0], R3 ;  /* 0x0003e00304001986 */ /* 0x0001e2000c101924 */
[----:B------:R-:W-:Y:S05]  /*7af0*/  @!P0 BRA `(.L_x_285) ;  /* 0x0000000000048947 */ /* 0x000fea0003800000 */
[----:B------:R4:W5:Y:S02]  /*7b00*/  LDG.E.LTC128B R24, desc[UR36][R8.64+0x3e4] ;  /* 0x0003e42408187981 */ /* 0x000964000c1e1920 */
.L_x_285:
[----:B------:R-:W-:Y:S05]  /*7b10*/  BSYNC B1 ;  /* 0x0000000000017941 */ /* 0x000fea0003800000 */
.L_x_284:
[----:B------:R-:W-:Y:S05]  /*7b20*/  @!P0 BRA `(.L_x_286) ;  /* 0x0000002400308947 */ /* 0x000fea0003800000 */
[----:B0----5:R-:W-:-:S05]  /*7b30*/  LOP3.LUT R3, R24, 0xffffe000, RZ, 0xc0, !PT ;  /* 0xffffe00018037812 */ /* 0x021fca00078ec0ff */
[----:B------:R-:W-:-:S04]  /*7b40*/  FMUL R0, R3, R156 ;  /* 0x0000009c03007220 */ /* 0x000fc80000400000 */
[----:B------:R-:W-:-:S05]  /*7b50*/  FFMA R151, R151, R155, R0 ;  /* 0x0000009b97977223 */ /* 0x000fca0000000000 */
[----:B------:R-:W-:-:S05]  /*7b60*/  F2FP.TF32.F32.PACK_B R151, R151 ;  /* 0x00000097ff97723e */ /* 0x000fca00024050ff */
[----:B------:R0:W-:Y:S01]  /*7b70*/  STG.E desc[UR36][R10.64+0x3e4], R151 ;  /* 0x0003e4970a007986 */ /* 0x0001e2000c101924 */
[----:B------:R-:W-:Y:S05]  /*7b80*/  BRA `(.L_x_286) ;  /* 0x0000002400187947 */ /* 0x000fea0003800000 */
.L_x_33:
[----:B------:R-:W-:Y:S01]  /*7b90*/  ISETP.GT.AND P3, PT, R3, 0x1, PT ;  /* 0x000000010300780c */ /* 0x000fe20003f64270 */
[----:B------:R-:W-:Y:S01]  /*7ba0*/  ULDC.64 UR4, c[0x0][0x5c0] ;  /* 0x0001700000047ab9 */ /* 0x000fe20000000a00 */
[-C--:B------:R-:W-:Y:S01]  /*7bb0*/  FMUL R9, R24, R155.reuse ;  /* 0x0000009b18097220 */ /* 0x080fe20000400000 */
[----:B------:R-:W-:Y:S01]  /*7bc0*/  LEA R4, P4, R162, UR4, 0x2 ;  /* 0x00000004a2047c11 */ /* 0x000fe2000f8810ff */
[-C--:B------:R-:W-:Y:S01]  /*7bd0*/  FMUL R25, R25, R155.reuse ;  /* 0x0000009b19197220 */ /* 0x080fe20000400000 */
[----:B------:R-:W-:Y:S01]  /*7be0*/  ISETP.GT.AND P0, PT, R0, RZ, P3 ;  /* 0x000000ff0000720c */ /* 0x000fe20001f04270 */
[-C--:B------:R-:W-:Y:S01]  /*7bf0*/  FMUL R27, R27, R155.reuse ;  /* 0x0000009b1b1b7220 */ /* 0x080fe20000400000 */
[----:B------:R-:W-:Y:S01]  /*7c00*/  LEA.HI.X R5, R162, UR5, R173, 0x2, P4 ;  /* 0x00000005a2057c11 */ /* 0x000fe2000a0f14ad */
[----:B------:R-:W-:Y:S01]  /*7c10*/  FMUL R29, R29, R155 ;  /* 0x0000009b1d1d7220 */ /* 0x000fe20000400000 */
[----:B------:R-:W-:Y:S01]  /*7c20*/  F2FP.TF32.F32.PACK_B R9, R9 ;  /* 0x00000009ff09723e */ /* 0x000fe200024050ff */
[----:B------:R-:W-:Y:S01]  /*7c30*/  FMUL R31, R31, R155 ;  /* 0x0000009b1f1f7220 */ /* 0x000fe20000400000 */
[----:B------:R-:W-:Y:S01]  /*7c40*/  F2FP.TF32.F32.PACK_B R25, R25 ;  /* 0x00000019ff19723e */ /* 0x000fe200024050ff */
[-C--:B------:R-:W-:Y:S01]  /*7c50*/  FMUL R13, R32, R155.reuse ;  /* 0x0000009b200d7220 */ /* 0x080fe20000400000 */
[C---:B------:R-:W-:Y:S01]  /*7c60*/  SHF.L.U64.HI R7, R10.reuse, 0x5, R11 ;  /* 0x000000050a077819 */ /* 0x040fe2000001020b */
[----:B------:R0:W-:Y:S01]  /*7c70*/  @P2 STG.E desc[UR36][R4.64], R9 ;  /* 0x0000000904002986 */ /* 0x0001e2000c101924 */
[----:B------:R-:W-:Y:S01]  /*7c80*/  LEA R6, P4, R10, R4, 0x5 ;  /* 0x000000040a067211 */ /* 0x000fe200078828ff */
[-C--:B------:R-:W-:Y:S01]  /*7c90*/  FMUL R11, R26, R155.reuse ;  /* 0x0000009b1a0b7220 */ /* 0x080fe20000400000 */
[C---:B------:R-:W-:Y:S01]  /*7ca0*/  ISETP.GT.AND P1, PT, R0.reuse, 0x8, P1 ;  /* 0x000000080000780c */ /* 0x040fe20000f24270 */
[----:B------:R-:W-:Y:S01]  /*7cb0*/  @P0 STG.E desc[UR36][R4.64+0x4], R25 ;  /* 0x0000041904000986 */ /* 0x000fe2000c101924 */
[----:B------:R-:W-:Y:S01]  /*7cc0*/  ISETP.GT.AND P2, PT, R3, 0x8, PT ;  /* 0x000000080300780c */ /* 0x000fe20003f44270 */
[----:B------:R-:W-:Y:S01]  /*7cd0*/  IMAD.X R7, R7, 0x1, R5, P4 ;  /* 0x0000000107077824 */ /* 0x000fe200020e0605 */
[C---:B------:R-:W-:Y:S01]  /*7ce0*/  ISETP.GT.AND P3, PT, R0.reuse, 0x8, P3 ;  /* 0x000000080000780c */ /* 0x040fe20001f64270 */
[-C--:B------:R-:W-:Y:S01]  /*7cf0*/  FMUL R33, R33, R155.reuse ;  /* 0x0000009b21217220 */ /* 0x080fe20000400000 */
[----:B------:R-:W-:Y:S01]  /*7d00*/  ISETP.GT.AND P0, PT, R3, 0x9, PT ;  /* 0x000000090300780c */ /* 0x000fe20003f04270 */
[-C--:B------:R-:W-:Y:S01]  /*7d10*/  FMUL R35, R35, R155.reuse ;  /* 0x0000009b23237220 */ /* 0x080fe20000400000 */
[----:B------:R-:W-:Y:S01]  /*7d20*/  ISETP.GT.AND P5, PT, R0, RZ, P2 ;  /* 0x000000ff0000720c */ /* 0x000fe200017a4270 */
[-C--:B0-----:R-:W-:Y:S01]  /*7d30*/  FMUL R9, R28, R155.reuse ;  /* 0x0000009b1c097220 */ /* 0x081fe20000400000 */
[C---:B------:R-:W-:Y:S01]  /*7d40*/  ISETP.GT.AND P4, PT, R0.reuse, RZ, P0 ;  /* 0x000000ff0000720c */ /* 0x040fe20000784270 */
[----:B------:R-:W-:Y:S01]  /*7d50*/  FMUL R37, R37, R155 ;  /* 0x0000009b25257220 */ /* 0x000fe20000400000 */
[----:B------:R-:W-:Y:S01]  /*7d60*/  F2FP.TF32.F32.PACK_B R11, R11 ;  /* 0x0000000bff0b723e */ /* 0x000fe200024050ff */
[----:B------:R-:W-:Y:S01]  /*7d70*/  FMUL R39, R39, R155 ;  /* 0x0000009b27277220 */ /* 0x000fe20000400000 */
[----:B------:R-:W-:Y:S01]  /*7d80*/  F2FP.TF32.F32.PACK_B R27, R27 ;  /* 0x0000001bff1b723e */ /* 0x000fe200024050ff */
[----:B------:R-:W-:Y:S01]  /*7d90*/  FMUL R41, R41, R155 ;  /* 0x0000009b29297220 */ /* 0x000fe20000400000 */
[----:B------:R-:W-:Y:S01]  /*7da0*/  F2FP.TF32.F32.PACK_B R9, R9 ;  /* 0x00000009ff09723e */ /* 0x000fe200024050ff */
[----:B------:R0:W-:Y:S01]  /*7db0*/  @P1 STG.E desc[UR36][R6.64], R11 ;  /* 0x0000000b06001986 */ /* 0x0001e2000c101924 */
[----:B------:R-:W-:Y:S01]  /*7dc0*/  F2FP.TF32.F32.PACK_B R29, R29 ;  /* 0x0000001dff1d723e */ /* 0x000fe200024050ff */
[-C--:B------:R-:W-:Y:S01]  /*7dd0*/  FMUL R43, R43, R155.reuse ;  /* 0x0000009b2b2b7220 */ /* 0x080fe20000400000 */
[C---:B------:R-:W-:Y:S01]  /*7de0*/  ISETP.GT.AND P1, PT, R3.reuse, 0x10, PT ;  /* 0x000000100300780c */ /* 0x040fe20003f24270 */
[----:B------:R-:W-:Y:S01]  /*7df0*/  @P3 STG.E desc[UR36][R6.64+0x4], R27 ;  /* 0x0000041b06003986 */ /* 0x000fe2000c101924 */
[----:B------:R-:W-:Y:S01]  /*7e00*/  ISETP.GT.AND P3, PT, R3, 0x11, PT ;  /* 0x000000110300780c */ /* 0x000fe20003f64270 */
[-C--:B------:R-:W-:Y:S01]  /*7e10*/  FMUL R45, R45, R155.reuse ;  /* 0x0000009b2d2d7220 */ /* 0x080fe20000400000 */
[C---:B------:R-:W-:Y:S01]  /*7e20*/  ISETP.GT.AND P2, PT, R0.reuse, 0x8, P2 ;  /* 0x000000080000780c */ /* 0x040fe20001744270 */
[----:B------:R1:W-:Y:S01]  /*7e30*/  @P5 STG.E desc[UR36][R4.64+0x20], R9 ;  /* 0x0000200904005986 */ /* 0x0003e2000c101924 */
[C---:B------:R-:W-:Y:S01]  /*7e40*/  ISETP.GT.AND P0, PT, R0.reuse, 0x8, P0 ;  /* 0x000000080000780c */ /* 0x040fe20000704270 */
[-C--:B------:R-:W-:Y:S01]  /*7e50*/  FMUL R47, R47, R155.reuse ;  /* 0x0000009b2f2f7220 */ /* 0x080fe20000400000 */
[----:B------:R-:W-:Y:S01]  /*7e60*/  ISETP.GT.AND P5, PT, R0, RZ, P1 ;  /* 0x000000ff0000720c */ /* 0x000fe20000fa4270 */
[----:B------:R-:W-:Y:S01]  /*7e70*/  @P4 STG.E desc[UR36][R4.64+0x24], R29 ;  /* 0x0000241d04004986 */ /* 0x000fe2000c101924 */
[-C--:B0-----:R-:W-:Y:S01]  /*7e80*/  FMUL R11, R30, R155.reuse ;  /* 0x0000009b1e0b7220 */ /* 0x081fe20000400000 */
[----:B------:R-:W-:Y:S01]  /*7e90*/  ISETP.GT.AND P4, PT, R0, RZ, P3 ;  /* 0x000000ff0000720c */ /* 0x000fe20001f84270 */
[----:B------:R-:W-:Y:S01]  /*7ea0*/  FMUL R49, R49, R155 ;  /* 0x0000009b31317220 */ /* 0x000fe20000400000 */
[----:B------:R-:W-:Y:S01]  /*7eb0*/  F2FP.TF32.F32.PACK_B R31, R31 ;  /* 0x0000001fff1f723e */ /* 0x000fe200024050ff */
[----:B------:R-:W-:Y:S01]  /*7ec0*/  FMUL R51, R51, R155 ;  /* 0x0000009b33337220 */ /* 0x000fe20000400000 */
[----:B------:R-:W-:Y:S01]  /*7ed0*/  F2FP.TF32.F32.PACK_B R11, R11 ;  /* 0x0000000bff0b723e */ /* 0x000fe200024050ff */
[----:B------:R-:W-:Y:S01]  /*7ee0*/  FMUL R53, R53, R155 ;  /* 0x0000009b35357220 */ /* 0x000fe20000400000 */
[----:B------:R-:W-:Y:S01]  /*7ef0*/  F2FP.TF32.F32.PACK_B R13, R13 ;  /* 0x0000000dff0d723e */ /* 0x000fe200024050ff */
[----:B-1----:R-:W-:Y:S01]  /*7f00*/  FMUL R9, R34, R155 ;  /* 0x0000009b22097220 */ /* 0x002fe20000400000 */
[----:B------:R-:W-:Y:S01]  /*7f10*/  F2FP.TF32.F32.PACK_B R33, R33 ;  /* 0x00000021ff21723e */ /* 0x000fe200024050ff */
[----:B------:R0:W-:Y:S01]  /*7f20*/  @P2 STG.E desc[UR36][R6.64+0x20], R11 ;  /* 0x0000200b06002986 */ /* 0x0001e2000c101924 */
[C---:B------:R-:W-:Y:S01]  /*7f30*/  ISETP.GT.AND P1, PT, R0.reuse, 0x8, P1 ;  /* 0x000000080000780c */ /* 0x040fe20000f24270 */
[-C--:B------:R-:W-:Y:S01]  /*7f40*/  FMUL R55, R55, R155.reuse ;  /* 0x0000009b37377220 */ /* 0x080fe20000400000 */
[C---:B------:R-:W-:Y:S01]  /*7f50*/  ISETP.GT.AND P2, PT, R3.reuse, 0x19, PT ;  /* 0x000000190300780c */ /* 0x040fe20003f44270 */
[----:B------:R-:W-:Y:S01]  /*7f60*/  @P0 STG.E desc[UR36][R6.64+0x24], R31 ;  /* 0x0000241f06000986 */ /* 0x000fe2000c101924 */
[----:B------:R-:W-:Y:S01]  /*7f70*/  ISETP.GT.AND P0, PT, R3, 0x18, PT ;  /* 0x000000180300780c */ /* 0x000fe20003f04270 */
[----:B------:R-:W-:Y:S01]  /*7f80*/  FMUL R57, R57, R155 ;  /* 0x0000009b39397220 */ /* 0x000fe20000400000 */
[----:B------:R-:W-:Y:S01]  /*7f90*/  F2FP.TF32.F32.PACK_B R9, R9 ;  /* 0x00000009ff09723e */ /* 0x000fe200024050ff */
[----:B------:R1:W-:Y:S01]  /*7fa0*/  @P5 STG.E desc[UR36][R4.64+0x40], R13 ;  /* 0x0000400d04005986 */ /* 0x0003e2000c101924 */
[C---:B------:R-:W-:Y:S01]  /*7fb0*/  ISETP.GT.AND P5, PT, R0.reuse, RZ, P0 ;  /* 0x000000ff0000720c */ /* 0x040fe200007a4270 */
[----:B------:R-:W-:Y:S01]  /*7fc0*/  FMUL R59, R59, R155 ;  /* 0x0000009b3b3b7220 */ /* 0x000fe20000400000 */
[----:B------:R-:W-:Y:S01]  /*7fd0*/  F2FP.TF32.F32.PACK_B R35, R35 ;  /* 0x00000023ff23723e */ /* 0x000fe200024050ff */
[----:B------:R-:W-:Y:S01]  /*7fe0*/  @P4 STG.E desc[UR36][R4.64+0x44], R33 ;  /* 0x0000442104004986 */ /* 0x000fe2000c101924 */
[----:B------:R-:W-:Y:S01]  /*7ff0*/  ISETP.GT.AND P4, PT, R0, 0x8, P3 ;  /* 0x000000080000780c */ /* 0x000fe20001f84270 */
[----:B0-----:R-:W-:Y:S01]  /*8000*/  FMUL R11, R36, R155 ;  /* 0x0000009b240b7220 */ /* 0x001fe20000400000 */
[----:B------:R-:W-:Y:S01]  /*8010*/  ISETP.GT.AND P3, PT, R0, RZ, P2 ;  /* 0x000000ff0000720c */ /* 0x000fe20001764270 */
[----:B------:R0:W-:Y:S01]  /*8020*/  @P1 STG.E desc[UR36][R6.64+0x40], R9 ;  /* 0x0000400906001986 */ /* 0x0001e2000c101924 */
[----:B------:R-:W-:Y:S01]  /*8030*/  F2FP.TF32.F32.PACK_B R37, R37 ;  /* 0x00000025ff25723e */ /* 0x000fe200024050ff */
[----:B------:R-:W-:Y:S01]  /*8040*/  FMUL R61, R61, R155 ;  /* 0x0000009b3d3d7220 */ /* 0x000fe20000400000 */
[----:B------:R-:W-:Y:S01]  /*8050*/  F2FP.TF32.F32.PACK_B R11, R11 ;  /* 0x0000000bff0b723e */ /* 0x000fe200024050ff */
[-C--:B-1----:R-:W-:Y:S01]  /*8060*/  FMUL R13, R40, R155.reuse ;  /* 0x0000009b280d7220 */ /* 0x082fe20000400000 */
[----:B------:R-:W-:Y:S01]  /*8070*/  ISETP.GT.AND P1, PT, R3, 0x20, PT ;  /* 0x000000200300780c */ /* 0x000fe20003f24270 */
[-C--:B------:R-:W-:Y:S01]  /*8080*/  FMUL R63, R63, R155.reuse ;  /* 0x0000009b3f3f7220 */ /* 0x080fe20000400000 */
[C---:B------:R-:W-:Y:S01]  /*8090*/  ISETP.GT.AND P0, PT, R0.reuse, 0x8, P0 ;  /* 0x000000080000780c */ /* 0x040fe20000704270 */
[----:B------:R-:W-:Y:S01]  /*80a0*/  FMUL R65, R65, R155 ;  /* 0x0000009b41417220 */ /* 0x000fe20000400000 */
[----:B------:R-:W-:Y:S01]  /*80b0*/  F2FP.TF32.F32.PACK_B R39, R39 ;  /* 0x00000027ff27723e */ /* 0x000fe200024050ff */
[----:B------:R-:W-:Y:S01]  /*80c0*/  @P4 STG.E desc[UR36][R6.64+0x44], R35 ;  /* 0x0000442306004986 */ /* 0x000fe2000c101924 */
[----:B------:R-:W-:Y:S01]  /*80d0*/  ISETP.GT.AND P4, PT, R0, 0x8, P2 ;  /* 0x000000080000780c */ /* 0x000fe20001784270 */
[-C--:B0-----:R-:W-:Y:S01]  /*80e0*/  FMUL R9, R38, R155.reuse ;  /* 0x0000009b26097220 */ /* 0x081fe20000400000 */
[----:B------:R-:W-:Y:S01]  /*80f0*/  ISETP.GT.AND P2, PT, R3, 0x21, PT ;  /* 0x000000210300780c */ /* 0x000fe20003f44270 */
[----:B------:R0:W-:Y:S01]  /*8100*/  @P5 STG.E desc[UR36][R4.64+0x60], R11 ;  /* 0x0000600b04005986 */ /* 0x0001e2000c101924 */
[C---:B------:R-:W-:Y:S01]  /*8110*/  ISETP.GT.AND P5, PT, R0.reuse, RZ, P1 ;  /* 0x000000ff0000720c */ /* 0x040fe20000fa4270 */
[----:B------:R-:W-:Y:S01]  /*8120*/  FMUL R67, R67, R155 ;  /* 0x0000009b43437220 */ /* 0x000fe20000400000 */
[----:B------:R-:W-:Y:S01]  /*8130*/  F2FP.TF32.F32.PACK_B R9, R9 ;  /* 0x00000009ff09723e */ /* 0x000fe200024050ff */
[----:B------:R-:W-:Y:S01]  /*8140*/  @P3 STG.E desc[UR36][R4.64+0x64], R37 ;  /* 0x0000642504003986 */ /* 0x000fe2000c101924 */
[C---:B------:R-:W-:Y:S01]  /*8150*/  ISETP.GT.AND P3, PT, R0.reuse, RZ, P2 ;  /* 0x000000ff0000720c */ /* 0x040fe20001764270 */
[----:B------:R-:W-:Y:S01]  /*8160*/  FMUL R69, R69, R155 ;  /* 0x0000009b45457220 */ /* 0x000fe20000400000 */
[----:B------:R-:W-:Y:S01]  /*8170*/  F2FP.TF32.F32.PACK_B R13, R13 ;  /* 0x0000000dff0d723e */ /* 0x000fe200024050ff */
[----:B------:R1:W-:Y:S01]  /*8180*/  @P0 STG.E desc[UR36][R6.64+0x60], R9 ;  /* 0x0000600906000986 */ /* 0x0003e2000c101924 */
[----:B------:R-:W-:Y:S01]  /*8190*/  F2FP.TF32.F32.PACK_B R41, R41 ;  /* 0x00000029ff29723e */ /* 0x000fe200024050ff */
[-C--:B------:R-:W-:Y:S01]  /*81a0*/  FMUL R71, R71, R155.reuse ;  /* 0x0000009b47477220 */ /* 0x080fe20000400000 */
[C---:B------:R-:W-:Y:S01]  /*81b0*/  ISETP.GT.AND P0, PT, R3.reuse, 0x28, PT ;  /* 0x000000280300780c */ /* 0x040fe20003f04270 */
[----:B------:R-:W-:Y:S01]  /*81c0*/  @P4 STG.E desc[UR36][R6.64+0x64], R39 ;  /* 0x0000642706004986 */ /* 0x000fe2000c101924 */
[----:B------:R-:W-:Y:S01]  /*81d0*/  ISETP.GT.AND P1, PT, R0, 0x8, P1 ;  /* 0x000000080000780c */ /* 0x000fe20000f24270 */
[-C--:B0-----:R-:W-:Y:S01]  /*81e0*/  FMUL R11, R44, R155.reuse ;  /* 0x0000009b2c0b7220 */ /* 0x081fe20000400000 */
[C---:B------:R-:W-:Y:S01]  /*81f0*/  ISETP.GT.AND P4, PT, R0.reuse, 0x8, P2 ;  /* 0x000000080000780c */ /* 0x040fe20001784270 */
[----:B------:R0:W-:Y:S01]  /*8200*/  @P5 STG.E desc[UR36][R4.64+0x80], R13 ;  /* 0x0000800d04005986 */ /* 0x0001e2000c101924 */
[----:B------:R-:W-:Y:S01]  /*8210*/  ISETP.GT.AND P2, PT, R3, 0x29, PT ;  /* 0x000000290300780c */ /* 0x000fe20003f44270 */
[-C--:B------:R-:W-:Y:S01]  /*8220*/  FMUL R73, R73, R155.reuse ;  /* 0x0000009b49497220 */ /* 0x080fe20000400000 */
[----:B------:R-:W-:Y:S01]  /*8230*/  ISETP.GT.AND P5, PT, R0, RZ, P0 ;  /* 0x000000ff0000720c */ /* 0x000fe200007a4270 */
[-C--:B-1----:R-:W-:Y:S01]  /*8240*/  FMUL R9, R42, R155.reuse ;  /* 0x0000009b2a097220 */ /* 0x082fe20000400000 */
[----:B------:R-:W-:Y:S01]  /*8250*/  @P3 STG.E desc[UR36][R4.64+0x84], R41 ;  /* 0x0000842904003986 */ /* 0x000fe2000c101924 */
[----:B------:R-:W-:Y:S01]  /*8260*/  ISETP.GT.AND P3, PT, R0, RZ, P2 ;  /* 0x000000ff0000720c */ /* 0x000fe20001764270 */
[----:B------:R-:W-:Y:S01]  /*8270*/  FMUL R75, R75, R155 ;  /* 0x0000009b4b4b7220 */ /* 0x000fe20000400000 */
[----:B------:R-:W-:Y:S01]  /*8280*/  F2FP.TF32.F32.PACK_B R43, R43 ;  /* 0x0000002bff2b723e */ /* 0x000fe200024050ff */
[----:B------:R-:W-:Y:S01]  /*8290*/  FMUL R77, R77, R155 ;  /* 0x0000009b4d4d7220 */ /* 0x000fe20000400000 */
[----:B------:R-:W-:Y:S01]  /*82a0*/  F2FP.TF32.F32.PACK_B R9, R9 ;  /* 0x00000009ff09723e */ /* 0x000fe200024050ff */
[----:B------:R-:W-:Y:S01]  /*82b0*/  FMUL R79, R79, R155 ;  /* 0x0000009b4f4f7220 */ /* 0x000fe20000400000 */
[----:B------:R-:W-:Y:S01]  /*82c0*/  F2FP.TF32.F32.PACK_B R11, R11 ;  /* 0x0000000bff0b723e */ /* 0x000fe200024050ff */
[----:B0-----:R-:W-:Y:S01]  /*82d0*/  FMUL R13, R48, R155 ;  /* 0x0000009b300d7220 */ /* 0x001fe20000400000 */
[----:B------:R-:W-:Y:S01]  /*82e0*/  F2FP.TF32.F32.PACK_B R45, R45 ;  /* 0x0000002dff2d723e */ /* 0x000fe200024050ff */
[----:B------:R0:W-:Y:S01]  /*82f0*/  @P1 STG.E desc[UR36][R6.64+0x80], R9 ;  /* 0x0000800906001986 */ /* 0x0001e2000c101924 */
[----:B------:R-:W-:Y:S01]  /*8300*/  ISETP.GT.AND P1, PT, R3, 0x30, PT ;  /* 0x000000300300780c */ /* 0x000fe20003f24270 */
[-C--:B------:R-:W-:Y:S01]  /*8310*/  FMUL R81, R81, R155.reuse ;  /* 0x0000009b51517220 */ /* 0x080fe20000400000 */
[C---:B------:R-:W-:Y:S01]  /*8320*/  ISETP.GT.AND P0, PT, R0.reuse, 0x8, P0 ;  /* 0x000000080000780c */ /* 0x040fe20000704270 */
[----:B------:R-:W-:Y:S01]  /*8330*/  @P4 STG.E desc[UR36][R6.64+0x84], R43 ;  /* 0x0000842b06004986 */ /* 0x000fe2000c101924 */
[C---:B------:R-:W-:Y:S01]  /*8340*/  ISETP.GT.AND P4, PT, R0.reuse, 0x8, P2 ;  /* 0x000000080000780c */ /* 0x040fe20001784270 */
[-C--:B------:R-:W-:Y:S01]  /*8350*/  FMUL R83, R83, R155.reuse ;  /* 0x0000009b53537220 */ /* 0x080fe20000400000 */
[----:B------:R-:W-:Y:S01]  /*8360*/  ISETP.GT.AND P2, PT, R3, 0x31, PT ;  /* 0x000000310300780c */ /* 0x000fe20003f44270 */
[----:B------:R1:W-:Y:S01]  /*8370*/  @P5 STG.E desc[UR36][R4.64+0xa0], R11 ;  /* 0x0000a00b04005986 */ /* 0x0003e2000c101924 */
[----:B------:R-:W-:Y:S01]  /*8380*/  ISETP.GT.AND P5, PT, R0, RZ, P1 ;  /* 0x000000ff0000720c */ /* 0x000fe20000fa4270 */
[----:B------:R-:W-:Y:S01]  /*8390*/  FMUL R85, R85, R155 ;  /* 0x0000009b55557220 */ /* 0x000fe20000400000 */
[----:B------:R-:W-:Y:S01]  /*83a0*/  F2FP.TF32.F32.PACK_B R47, R47 ;  /* 0x0000002fff2f723e */ /* 0x000fe200024050ff */
[-C--:B0-----:R-:W-:Y:S01]  /*83b0*/  FMUL R9, R46, R155.reuse ;  /* 0x0000009b2e097220 */ /* 0x081fe20000400000 */
        /* <DEDUP_REMOVED lines=8> */
[-C--:B-1----:R-:W-:Y:S01]  /*8440*/  FMUL R11, R52, R155.reuse ;  /* 0x0000009b340b7220 */ /* 0x082fe20000400000 */
[C---:B------:R-:W-:Y:S01]  /*8450*/  ISETP.GT.AND P1, PT, R0.reuse, 0x8, P1 ;  /* 0x000000080000780c */ /* 0x040fe20000f24270 */
[----:B------:R0:W-:Y:S01]  /*8460*/  @P0 STG.E desc[UR36][R6.64+0xa0], R9 ;  /* 0x0000a00906000986 */ /* 0x0001e2000c101924 */
[----:B------:R-:W-:Y:S01]  /*8470*/  ISETP.GT.AND P0, PT, R3, 0x38, PT ;  /* 0x000000380300780c */ /* 0x000fe20003f04270 */
[----:B------:R-:W-:Y:S01]  /*8480*/  FMUL R93, R93, R155 ;  /* 0x0000009b5d5d7220 */ /* 0x000fe20000400000 */
[----:B------:R-:W-:Y:S01]  /*8490*/  F2FP.TF32.F32.PACK_B R51, R51 ;  /* 0x00000033ff33723e */ /* 0x000fe200024050ff */
        /* <DEDUP_REMOVED lines=10> */
[C---:B------:R-:W-:Y:S01]  /*8540*/  ISETP.GT.AND P3, PT, R0.reuse, RZ, P2 ;  /* 0x000000ff0000720c */ /* 0x040fe20001764270 */
[----:B------:R-:W-:Y:S01]  /*8550*/  FMUL R99, R99, R155 ;  /* 0x0000009b63637220 */ /* 0x000fe20000400000 */
[----:B------:R-:W-:Y:S01]  /*8560*/  F2FP.TF32.F32.PACK_B R53, R53 ;  /* 0x00000035ff35723e */ /* 0x000fe200024050ff */
[----:B------:R-:W-:Y:S01]  /*8570*/  FMUL R101, R101, R155 ;  /* 0x0000009b65657220 */ /* 0x000fe20000400000 */
[----:B------:R-:W-:Y:S01]  /*8580*/  F2FP.TF32.F32.PACK_B R9, R9 ;  /* 0x00000009ff09723e */ /* 0x000fe200024050ff */
[-C--:B------:R-:W-:Y:S01]  /*8590*/  FMUL R103, R103, R155.reuse ;  /* 0x0000009b67677220 */ /* 0x080fe20000400000 */
[----:B------:R-:W-:Y:S01]  /*85a0*/  ISETP.GT.AND P0, PT, R0, 0x8, P0 ;  /* 0x000000080000780c */ /* 0x000fe20000704270 */
[----:B-1----:R-:W-:Y:S01]  /*85b0*/  FMUL R13, R56, R155 ;  /* 0x0000009b380d7220 */ /* 0x002fe20000400000 */
[----:B------:R-:W-:Y:S01]  /*85c0*/  F2FP.TF32.F32.PACK_B R55, R55 ;  /* 0x00000037ff37723e */ /* 0x000fe200024050ff */
        /* <DEDUP_REMOVED lines=15> */
[-C--:B------:R-:W-:Y:S01]  /*86c0*/  FMUL R111, R111, R155.reuse ;  /* 0x0000009b6f6f7220 */ /* 0x080fe20000400000 */
[----:B------:R-:W-:Y:S01]  /*86d0*/  ISETP.GT.AND P1, PT, R0, 0x8, P1 ;  /* 0x000000080000780c */ /* 0x000fe20000f24270 */
[----:B------:R-:W-:Y:S01]  /*86e0*/  FMUL R113, R113, R155 ;  /* 0x0000009b71717220 */ /* 0x000fe20000400000 */
[----:B------:R-:W-:Y:S01]  /*86f0*/  F2FP.TF32.F32.PACK_B R9, R9 ;  /* 0x00000009ff09723e */ /* 0x000fe200024050ff */
[-C--:B------:R-:W-:Y:S01]  /*8700*/  FMUL R115, R115, R155.reuse ;  /* 0x0000009b73737220 */ /* 0x080fe20000400000 */
[----:B-1----:R-:W-:Y:S01]  /*8710*/  FMUL R11, R60, R155 ;  /* 0x0000009b3c0b7220 */ /* 0x002fe20000400000 */
[----:B------:R-:W-:Y:S01]  /*8720*/  F2FP.TF32.F32.PACK_B R59, R59 ;  /* 0x0000003bff3b723e */ /* 0x000fe200024050ff */
[-C--:B------:R-:W-:Y:S01]  /*8730*/  FMUL R117, R117, R155.reuse ;  /* 0x0000009b75757220 */ /* 0x080fe20000400000 */
        /* <DEDUP_REMOVED lines=58> */
[----:B0-----:R-:W-:Y:S01]  /*8ae0*/  FMUL R9, R66, R155 ;  /* 0x0000009b42097220 */ /* 0x001fe20000400000 */
[----:B------:R-:W-:Y:S01]  /*8af0*/  @P3 STG.E desc[UR36][R4.64+0x144], R65 ;  /* 0x0001444104003986 */ /* 0x000fe2000c101924 */
[----:B------:R-:W-:-:S02]  /*8b00*/  ISETP.GT.AND P3, PT, R0, RZ, P2 ;  /* 0x000000ff0000720c */ /* 0x000fc40001764270 */
[----:B------:R-:W-:Y:S02]  /*8b10*/  ISETP.GT.AND P0, PT, R0, 0x8, P0 ;  /* 0x000000080000780c */ /* 0x000fe40000704270 */
[----:B------:R-:W-:Y:S01]  /*8b20*/  F2FP.TF32.F32.PACK_B R9, R9 ;  /* 0x00000009ff09723e */ /* 0x000fe200024050ff */
[----:B-1----:R-:W-:Y:S01]  /*8b30*/  FMUL R13, R72, R155 ;  /* 0x0000009b480d7220 */ /* 0x002fe20000400000 */
[----:B------:R-:W-:-:S03]  /*8b40*/  F2FP.TF32.F32.PACK_B R71, R71 ;  /* 0x00000047ff47723e */ /* 0x000fc600024050ff */
[----:B------:R0:W-:Y:S01]  /*8b50*/  @P1 STG.E desc[UR36][R6.64+0x140], R9 ;  /* 0x0001400906001986 */ /* 0x0001e2000c101924 */
[C---:B------:R-:W-:Y:S02]  /*8b60*/  ISETP.GT.AND P1, PT, R3.reuse, 0x60, PT ;  /* 0x000000600300780c */ /* 0x040fe40003f24270 */
[----:B------:R-:W-:Y:S01]  /*8b70*/  F2FP.TF32.F32.PACK_B R13, R13 ;  /* 0x0000000dff0d723e */ /* 0x000fe200024050ff */
[----:B------:R-:W-:Y:S01]  /*8b80*/  @P4 STG.E desc[UR36][R6.64+0x144], R67 ;  /* 0x0001444306004986 */ /* 0x000fe2000c101924 */
[C---:B------:R-:W-:Y:S02]  /*8b90*/  ISETP.GT.AND P4, PT, R0.reuse, 0x8, P2 ;  /* 0x000000080000780c */ /* 0x040fe40001784270 */
[----:B------:R-:W-:Y:S01]  /*8ba0*/  ISETP.GT.AND P2, PT, R3, 0x61, PT ;  /* 0x000000610300780c */ /* 0x000fe20003f44270 */
[----:B------:R1:W-:Y:S01]  /*8bb0*/  @P5 STG.E desc[UR36][R4.64+0x160], R11 ;  /* 0x0001600b04005986 */ /* 0x0003e2000c101924 */
[----:B------:R-:W-:Y:S02]  /*8bc0*/  ISETP.GT.AND P5, PT, R0, RZ, P1 ;  /* 0x000000ff0000720c */ /* 0x000fe40000fa4270 */
        /* <DEDUP_REMOVED lines=257> */
[----:B------:R-:W-:Y:S01]  /*9be0*/  @P3 STG.E desc[UR36][R4.64+0x364], R133 ;  /* 0x0003648504003986 */ /* 0x000fe2000c101924 */
[----:B0-----:R-:W-:Y:S01]  /*9bf0*/  FMUL R9, R134, R155 ;  /* 0x0000009b86097220 */ /* 0x001fe20000400000 */
[----:B------:R-:W-:-:S02]  /*9c00*/  ISETP.GT.AND P3, PT, R0, RZ, P2 ;  /* 0x000000ff0000720c */ /* 0x000fc40001764270 */
[----:B------:R-:W-:Y:S02]  /*9c10*/  ISETP.GT.AND P1, PT, R0, 0x8, P1 ;  /* 0x000000080000780c */ /* 0x000fe40000f24270 */
[----:B------:R-:W-:Y:S01]  /*9c20*/  F2FP.TF32.F32.PACK_B R9, R9 ;  /* 0x00000009ff09723e */ /* 0x000fe200024050ff */
[----:B-1----:R-:W-:Y:S01]  /*9c30*/  FMUL R11, R140, R155 ;  /* 0x0000009b8c0b7220 */ /* 0x002fe20000400000 */
[----:B------:R-:W-:-:S03]  /*9c40*/  F2FP.TF32.F32.PACK_B R139, R139 ;  /* 0x0000008bff8b723e */ /* 0x000fc600024050ff */
[----:B------:R0:W-:Y:S01]  /*9c50*/  @P0 STG.E desc[UR36][R6.64+0x360], R9 ;  /* 0x0003600906000986 */ /* 0x0001e2000c101924 */
[----:B------:R-:W-:Y:S02]  /*9c60*/  F2FP.TF32.F32.PACK_B R141, R141 ;  /* 0x0000008dff8d723e */ /* 0x000fe400024050ff */
[----:B------:R-:W-:Y:S01]  /*9c70*/  F2FP.TF32.F32.PACK_B R11, R11 ;  /* 0x0000000bff0b723e */ /* 0x000fe200024050ff */
[----:B------:R-:W-:Y:S01]  /*9c80*/  @P4 STG.E desc[UR36][R6.64+0x364], R135 ;  /* 0x0003648706004986 */ /* 0x000fe2000c101924 */
[C---:B------:R-:W-:Y:S02]  /*9c90*/  ISETP.GT.AND P4, PT, R3.reuse, 0xe8, PT ;  /* 0x000000e80300780c */ /* 0x040fe40003f84270 */
[----:B------:R-:W-:Y:S01]  /*9ca0*/  F2FP.TF32.F32.PACK_B R143, R143 ;  /* 0x0000008fff8f723e */ /* 0x000fe200024050ff */
[----:B------:R1:W-:Y:S01]  /*9cb0*/  @P5 STG.E desc[UR36][R4.64+0x380], R13 ;  /* 0x0003800d04005986 */ /* 0x0003e2000c101924 */
[----:B------:R-:W-:Y:S02]  /*9cc0*/  ISETP.GT.AND P5, PT, R3, 0xe9, PT ;  /* 0x000000e90300780c */ /* 0x000fe40003fa4270 */
[----:B------:R-:W-:Y:S01]  /*9cd0*/  F2FP.TF32.F32.PACK_B R145, R145 ;  /* 0x00000091ff91723e */ /* 0x000fe200024050ff */
[----:B------:R-:W-:Y:S01]  /*9ce0*/  @P3 STG.E desc[UR36][R4.64+0x384], R137 ;  /* 0x0003848904003986 */ /* 0x000fe2000c101924 */
[----:B------:R-:W-:Y:S01]  /*9cf0*/  ISETP.GT.AND P3, PT, R0, 0x8, P2 ;  /* 0x000000080000780c */ /* 0x000fe20001764270 */
[----:B0-----:R-:W-:Y:S01]  /*9d00*/  FMUL R9, R138, R155 ;  /* 0x0000009b8a097220 */ /* 0x001fe20000400000 */
[----:B------:R-:W-:-:S02]  /*9d10*/  ISETP.GT.AND P2, PT, R0, RZ, P4 ;  /* 0x000000ff0000720c */ /* 0x000fc40002744270 */
[C---:B------:R-:W-:Y:S02]  /*9d20*/  ISETP.GT.AND P0, PT, R0.reuse, RZ, P5 ;  /* 0x000000ff0000720c */ /* 0x040fe40002f04270 */
[----:B------:R-:W-:Y:S01]  /*9d30*/  ISETP.GT.AND P4, PT, R0, 0x8, P4 ;  /* 0x000000080000780c */ /* 0x000fe20002784270 */
[----:B-1----:R-:W-:Y:S01]  /*9d40*/  FMUL R13, R142, R155 ;  /* 0x0000009b8e0d7220 */ /* 0x002fe20000400000 */
[----:B------:R-:W-:Y:S02]  /*9d50*/  ISETP.GT.AND P5, PT, R0, 0x8, P5 ;  /* 0x000000080000780c */ /* 0x000fe40002fa4270 */
[----:B------:R-:W-:Y:S02]  /*9d60*/  F2FP.TF32.F32.PACK_B R9, R9 ;  /* 0x00000009ff09723e */ /* 0x000fe400024050ff */
[----:B------:R-:W-:Y:S02]  /*9d70*/  F2FP.TF32.F32.PACK_B R13, R13 ;  /* 0x0000000dff0d723e */ /* 0x000fe400024050ff */
[----:B------:R-:W-:Y:S01]  /*9d80*/  F2FP.TF32.F32.PACK_B R147, R147 ;  /* 0x00000093ff93723e */ /* 0x000fe200024050ff */
[----:B------:R0:W-:Y:S01]  /*9d90*/  @P1 STG.E desc[UR36][R6.64+0x380], R9 ;  /* 0x0003800906001986 */ /* 0x0001e2000c101924 */
[----:B------:R-:W-:-:S02]  /*9da0*/  ISETP.GT.AND P1, PT, R3, 0xf8, PT ;  /* 0x000000f80300780c */ /* 0x000fc40003f24270 */
[----:B------:R-:W-:Y:S01]  /*9db0*/  F2FP.TF32.F32.PACK_B R149, R149 ;  /* 0x00000095ff95723e */ /* 0x000fe200024050ff */
[----:B------:R-:W-:Y:S01]  /*9dc0*/  @P3 STG.E desc[UR36][R6.64+0x384], R139 ;  /* 0x0003848b06003986 */ /* 0x000fe2000c101924 */
[C---:B------:R-:W-:Y:S02]  /*9dd0*/  ISETP.GT.AND P3, PT, R3.reuse, 0xf0, PT ;  /* 0x000000f00300780c */ /* 0x040fe40003f64270 */
[----:B------:R-:W-:Y:S01]  /*9de0*/  F2FP.TF32.F32.PACK_B R151, R151 ;  /* 0x00000097ff97723e */ /* 0x000fe200024050ff */
[----:B------:R1:W-:Y:S01]  /*9df0*/  @P2 STG.E desc[UR36][R4.64+0x3a0], R11 ;  /* 0x0003a00b04002986 */ /* 0x0003e2000c101924 */
[----:B------:R-:W-:-:S03]  /*9e00*/  ISETP.GT.AND P2, PT, R3, 0xf1, PT ;  /* 0x000000f10300780c */ /* 0x000fc60003f44270 */
[----:B------:R-:W-:Y:S01]  /*9e10*/  @P0 STG.E desc[UR36][R4.64+0x3a4], R141 ;  /* 0x0003a48d04000986 */ /* 0x000fe2000c101924 */
[----:B------:R-:W-:Y:S01]  /*9e20*/  ISETP.GT.AND P0, PT, R3, 0xf9, PT ;  /* 0x000000f90300780c */ /* 0x000fe20003f04270 */
[-C--:B------:R-:W-:Y:S01]  /*9e30*/  FMUL R3, R144, R155.reuse ;  /* 0x0000009b90037220 */ /* 0x080fe20000400000 */
[----:B0-----:R-:W-:Y:S01]  /*9e40*/  FMUL R9, R146, R155 ;  /* 0x0000009b92097220 */ /* 0x001fe20000400000 */
[----:B------:R0:W-:Y:S01]  /*9e50*/  @P4 STG.E desc[UR36][R6.64+0x3a0], R13 ;  /* 0x0003a00d06004986 */ /* 0x0001e2000c101924 */
[C---:B------:R-:W-:Y:S02]  /*9e60*/  ISETP.GT.AND P4, PT, R0.reuse, RZ, P2 ;  /* 0x000000ff0000720c */ /* 0x040fe40001784270 */
[----:B------:R-:W-:Y:S01]  /*9e70*/  F2FP.TF32.F32.PACK_B R3, R3 ;  /* 0x00000003ff03723e */ /* 0x000fe200024050ff */
[----:B------:R-:W-:Y:S01]  /*9e80*/  @P5 STG.E desc[UR36][R6.64+0x3a4], R143 ;  /* 0x0003a48f06005986 */ /* 0x000fe2000c101924 */
[----:B------:R-:W-:Y:S01]  /*9e90*/  ISETP.GT.AND P5, PT, R0, RZ, P3 ;  /* 0x000000ff0000720c */ /* 0x000fe20001fa4270 */
[----:B-1----:R-:W-:Y:S01]  /*9ea0*/  FMUL R11, R148, R155 ;  /* 0x0000009b940b7220 */ /* 0x002fe20000400000 */
[----:B------:R-:W-:-:S02]  /*9eb0*/  ISETP.GT.AND P3, PT, R0, 0x8, P3 ;  /* 0x000000080000780c */ /* 0x000fc40001f64270 */
[----:B------:R-:W-:Y:S02]  /*9ec0*/  ISETP.GT.AND P2, PT, R0, 0x8, P2 ;  /* 0x000000080000780c */ /* 0x000fe40001744270 */
[----:B------:R-:W-:Y:S01]  /*9ed0*/  F2FP.TF32.F32.PACK_B R9, R9 ;  /* 0x00000009ff09723e */ /* 0x000fe200024050ff */
[----:B0-----:R-:W-:Y:S01]  /*9ee0*/  FMUL R13, R150, R155 ;  /* 0x0000009b960d7220 */ /* 0x001fe20000400000 */
[----:B------:R-:W-:-:S04]  /*9ef0*/  F2FP.TF32.F32.PACK_B R11, R11 ;  /* 0x0000000bff0b723e */ /* 0x000fc800024050ff */
[----:B------:R-:W-:Y:S01]  /*9f00*/  F2FP.TF32.F32.PACK_B R13, R13 ;  /* 0x0000000dff0d723e */ /* 0x000fe200024050ff */
[----:B------:R-:W-:Y:S01]  /*9f10*/  @P5 STG.E desc[UR36][R4.64+0x3c0], R3 ;  /* 0x0003c00304005986 */ /* 0x000fe2000c101924 */
[C---:B------:R-:W-:Y:S02]  /*9f20*/  ISETP.GT.AND P5, PT, R0.reuse, RZ, P1 ;  /* 0x000000ff0000720c */ /* 0x040fe40000fa4270 */
[C---:B------:R-:W-:Y:S01]  /*9f30*/  ISETP.GT.AND P1, PT, R0.reuse, 0x8, P1 ;  /* 0x000000080000780c */ /* 0x040fe20000f24270 */
[----:B------:R-:W-:Y:S01]  /*9f40*/  @P4 STG.E desc[UR36][R4.64+0x3c4], R145 ;  /* 0x0003c49104004986 */ /* 0x000fe2000c101924 */
[C---:B------:R-:W-:Y:S02]  /*9f50*/  ISETP.GT.AND P4, PT, R0.reuse, RZ, P0 ;  /* 0x000000ff0000720c */ /* 0x040fe40000784270 */
[----:B------:R-:W-:Y:S01]  /*9f60*/  ISETP.GT.AND P0, PT, R0, 0x8, P0 ;  /* 0x000000080000780c */ /* 0x000fe20000704270 */
[----:B------:R-:W-:Y:S04]  /*9f70*/  @P3 STG.E desc[UR36][R6.64+0x3c0], R9 ;  /* 0x0003c00906003986 */ /* 0x000fe8000c101924 */
[----:B------:R-:W-:Y:S04]  /*9f80*/  @P2 STG.E desc[UR36][R6.64+0x3c4], R147 ;  /* 0x0003c49306002986 */ /* 0x000fe8000c101924 */
[----:B------:R-:W-:Y:S04]  /*9f90*/  @P5 STG.E desc[UR36][R4.64+0x3e0], R11 ;  /* 0x0003e00b04005986 */ /* 0x000fe8000c101924 */
[----:B------:R0:W-:Y:S02]  /*9fa0*/  @P4 STG.E desc[UR36][R4.64+0x3e4], R149 ;  /* 0x0003e49504004986 */ /* 0x0001e4000c101924 */
[----:B0-----:R-:W-:-:S02]  /*9fb0*/  @P1 IMAD.MOV.U32 R4, RZ, RZ, R6 ;  /* 0x000000ffff041224 */ /* 0x001fc400078e0006 */
[----:B------:R-:W-:-:S05]  /*9fc0*/  @P1 IMAD.MOV.U32 R5, RZ, RZ, R7 ;  /* 0x000000ffff051224 */ /* 0x000fca00078e0007 */
[----:B------:R0:W-:Y:S04]  /*9fd0*/  @P1 STG.E desc[UR36][R4.64+0x3e0], R13 ;  /* 0x0003e00d04001986 */ /* 0x0001e8000c101924 */
[----:B------:R0:W-:Y:S02]  /*9fe0*/  @P0 STG.E desc[UR36][R6.64+0x3e4], R151 ;  /* 0x0003e49706000986 */ /* 0x0001e4000c101924 */
.L_x_286:
[----:B------:R-:W-:Y:S05]  /*9ff0*/  BSYNC B0 ;  /* 0x0000000000007941 */ /* 0x000fea0003800000 */
.L_x_32:
[----:B------:R-:W-:Y:S01]  /*a000*/  ULDC UR4, c[0x0][0xc] ;  /* 0x0000030000047ab9 */ /* 0x000fe20000000800 */
[----:B------:R-:W-:Y:S01]  /*a010*/  ULDC UR5, c[0x0][0x10] ;  /* 0x0000040000057ab9 */ /* 0x000fe20000000800 */
[----:B0-----:R-:W0:Y:S01]  /*a020*/  LDC R3, c[0x0][0x14] ;  /* 0x00000500ff037b82 */ /* 0x001e220000000800 */
[----:B------:R-:W-:Y:S01]  /*a030*/  UIMAD.WIDE.U32 UR4, UR4, UR5, URZ ;  /* 0x00000005040472a5 */ /* 0x000fe2000f8e003f */
[----:B------:R-:W-:Y:S01]  /*a040*/  PRMT R0, RZ, 0x7610, R0 ;  /* 0x00007610ff007816 */ /* 0x000fe20000000000 */
[----:B------:R-:W-:Y:S02]  /*a050*/  IMAD.MOV.U32 R153, RZ, RZ, -0x1 ;  /* 0xffffffffff997424 */ /* 0x000fe400078e00ff */
[----:B------:R-:W-:Y:S02]  /*a060*/  IMAD.MOV.U32 R23, RZ, RZ, -0x1 ;  /* 0xffffffffff177424 */ /* 0x000fe400078e00ff */
[----:B0-----:R-:W-:-:S04]  /*a070*/  IMAD.WIDE.U32 R16, R3, UR4, R16 ;  /* 0x0000000403107c25 */ /* 0x001fc8000f8e0010 */
[----:B------:R-:W-:Y:S01]  /*a080*/  IMAD R3, R3, UR5, RZ ;  /* 0x0000000503037c24 */ /* 0x000fe2000f8e02ff */
[----:B------:R-:W-:Y:S02]  /*a090*/  ULDC.64 UR4, c[0x0][0x650] ;  /* 0x0001940000047ab9 */ /* 0x000fe40000000a00 */
[----:B------:R-:W-:Y:S01]  /*a0a0*/  ISETP.GE.U32.AND P0, PT, R16, UR4, PT ;  /* 0x0000000410007c0c */ /* 0x000fe2000bf06070 */
[----:B------:R-:W-:-:S05]  /*a0b0*/  IMAD.IADD R17, R17, 0x1, R3 ;  /* 0x0000000111117824 */ /* 0x000fca00078e0203 */
[----:B------:R-:W-:-:S13]  /*a0c0*/  ISETP.GE.U32.AND.EX P0, PT, R17, UR5, PT, P0 ;  /* 0x0000000511007c0c */ /* 0x000fda000bf06100 */
[----:B------:R-:W-:Y:S05]  /*a0d0*/  @P0 BRA `(.L_x_287) ;  /* 0x0000000400640947 */ /* 0x000fea0003800000 */
[----:B------:R-:W0:Y:S01]  /*a0e0*/  S2R R12, SR_CTAID.X ;  /* 0x00000000000c7919 */ /* 0x000e220000002500 */
[----:B---3--:R-:W3:Y:S01]  /*a0f0*/  LDC.64 R10, c[0x0][0x628] ;  /* 0x00018a00ff0a7b82 */ /* 0x008ee20000000a00 */
[----:B------:R-:W-:Y:S01]  /*a100*/  ULDC UR4, c[0x0][0x150] ;  /* 0x0000540000047ab9 */ /* 0x000fe20000000800 */
[----:B-12-4-:R-:W-:Y:S01]  /*a110*/  IMAD.MOV.U32 R8, RZ, RZ, R16 ;  /* 0x000000ffff087224 */ /* 0x016fe200078e0010 */
[----:B-----5:R-:W1:Y:S01]  /*a120*/  S2R R24, SR_CTAID.Y ;  /* 0x0000000000187919 */ /* 0x020e620000002600 */
[----:B------:R-:W-:-:S04]  /*a130*/  IMAD.MOV.U32 R9, RZ, RZ, R17 ;  /* 0x000000ffff097224 */ /* 0x000fc800078e0011 */
[----:B------:R-:W2:Y:S08]  /*a140*/  LDC R21, c[0x0][0x144] ;  /* 0x00005100ff157b82 */ /* 0x000eb00000000800 */
[----:B------:R-:W4:Y:S08]  /*a150*/  LDC R0, c[0x0][0x630] ;  /* 0x00018c00ff007b82 */ /* 0x000f300000000800 */
[----:B------:R-:W1:Y:S01]  /*a160*/  LDC.64 R14, c[0x0][0x620] ;  /* 0x00018800ff0e7b82 */ /* 0x000e620000000a00 */
[----:B---3--:R-:W-:-:S04]  /*a170*/  ISETP.NE.U32.AND P0, PT, R10, RZ, PT ;  /* 0x000000ff0a00720c */ /* 0x008fc80003f05070 */
[----:B------:R-:W-:Y:S02]  /*a180*/  ISETP.NE.AND.EX P0, PT, R11, RZ, PT, P0 ;  /* 0x000000ff0b00720c */ /* 0x000fe40003f05300 */
[----:B0-----:R-:W-:-:S05]  /*a190*/  I2FP.F32.U32 R3, R12 ;  /* 0x0000000c00037245 */ /* 0x001fca0000201000 */
[----:B------:R-:W-:-:S04]  /*a1a0*/  FMUL R3, R3, UR4 ;  /* 0x0000000403037c20 */ /* 0x000fc80008400000 */
[----:B------:R0:W3:Y:S02]  /*a1b0*/  F2I.U32.TRUNC.NTZ R20, R3 ;  /* 0x0000000300147305 */ /* 0x0000e4000020f000 */
[----:B--2-4-:R-:W-:Y:S05]  /*a1c0*/  @!P0 BRA `(.L_x_288) ;  /* 0x0000000000288947 */ /* 0x014fea0003800000 */
[----:B0-----:R-:W0:Y:S02]  /*a1d0*/  LDC R3, c[0x0][0x634] ;  /* 0x00018d00ff037b82 */ /* 0x001e240000000800 */
        /* <DEDUP_REMOVED lines=9> */
.L_x_288:
[----:B------:R-:W2:Y:S01]  /*a270*/  LDC.64 R28, c[0x0][0x640] ;  /* 0x00019000ff1c7b82 */ /* 0x000ea20000000a00 */
[-CC-:B------:R-:W-:Y:S01]  /*a280*/  SHF.R.U64 R23, R8, R0.reuse, R9.reuse ;  /* 0x0000000008177219 */ /* 0x180fe20000001209 */
[----:B---3--:R-:W-:Y:S01]  /*a290*/  IMAD.MOV R20, RZ, RZ, -R20 ;  /* 0x000000ffff147224 */ /* 0x008fe200078e0a14 */
[----:B------:R-:W-:Y:S01]  /*a2a0*/  SHF.R.U32.HI R0, RZ, R0, R9 ;  /* 0x00000000ff007219 */ /* 0x000fe20000011609 */
[----:B------:R-:W-:Y:S01]  /*a2b0*/  ULDC UR4, c[0x0][0x154] ;  /* 0x0000550000047ab9 */ /* 0x000fe20000000800 */
[----:B0-----:R-:W-:Y:S01]  /*a2c0*/  IADD3 R3, P0, RZ, -R23, RZ ;  /* 0x80000017ff037210 */ /* 0x001fe20007f1e0ff */
[----:B------:R-:W-:Y:S02]  /*a2d0*/  IMAD R21, R21, R20, R12 ;  /* 0x0000001415157224 */ /* 0x000fe400078e020c */
[----:B------:R-:W0:Y:S01]  /*a2e0*/  LDC R6, c[0x0][0x618] ;  /* 0x00018600ff067b82 */ /* 0x000e220000000800 */
[----:B------:R-:W-:Y:S02]  /*a2f0*/  IMAD.MOV.U32 R7, RZ, RZ, 0x1 ;  /* 0x00000001ff077424 */ /* 0x000fe400078e00ff */
[----:B------:R-:W-:-:S04]  /*a300*/  IMAD.X R5, RZ, RZ, ~R0, P0 ;  /* 0x000000ffff057224 */ /* 0x000fc800000e0e00 */
[-C--:B-1----:R-:W-:Y:S01]  /*a310*/  IMAD R0, R5, R14.reuse, RZ ;  /* 0x0000000e05007224 */ /* 0x082fe200078e02ff */
[----:B------:R-:W1:Y:S01]  /*a320*/  LDC R8, c[0x0][0x608] ;  /* 0x00018200ff087b82 */ /* 0x000e620000000800 */
[----:B------:R-:W-:-:S04]  /*a330*/  IMAD.WIDE.U32 R4, R3, R14, R16 ;  /* 0x0000000e03047225 */ /* 0x000fc800078e0010 */
[----:B------:R-:W-:Y:S01]  /*a340*/  IMAD R3, R3, R15, R0 ;  /* 0x0000000f03037224 */ /* 0x000fe200078e0200 */
[----:B------:R-:W-:Y:S02]  /*a350*/  I2FP.F32.U32 R0, R24 ;  /* 0x0000001800007245 */ /* 0x000fe40000201000 */
[----:B------:R-:W3:Y:S01]  /*a360*/  LDC R26, c[0x0][0x658] ;  /* 0x00019600ff1a7b82 */ /* 0x000ee20000000800 */
[----:B------:R-:W-:Y:S01]  /*a370*/  IMAD.IADD R3, R5, 0x1, R3 ;  /* 0x0000000105037824 */ /* 0x000fe200078e0203 */
[----:B--2---:R-:W-:Y:S01]  /*a380*/  ISETP.NE.U32.AND P0, PT, R28, RZ, PT ;  /* 0x000000ff1c00720c */ /* 0x004fe20003f05070 */
[----:B------:R-:W-:Y:S01]  /*a390*/  FMUL R0, R0, UR4 ;  /* 0x0000000400007c20 */ /* 0x000fe20008400000 */
[----:B------:R-:W-:Y:S02]  /*a3a0*/  IMAD.MOV.U32 R5, RZ, RZ, -0x1 ;  /* 0xffffffffff057424 */ /* 0x000fe400078e00ff */
[----:B------:R-:W-:Y:S01]  /*a3b0*/  ISETP.NE.AND.EX P0, PT, R29, RZ, PT, P0 ;  /* 0x000000ff1d00720c */ /* 0x000fe20003f05300 */
[----:B------:R2:W4:Y:S01]  /*a3c0*/  F2I.U32.TRUNC.NTZ R13, R0 ;  /* 0x00000000000d7305 */ /* 0x000522000020f000 */
[----:B------:R-:W2:Y:S01]  /*a3d0*/  LDC R15, c[0x0][0x148] ;  /* 0x00005200ff0f7b82 */ /* 0x000ea20000000800 */
[----:B0-----:R-:W-:-:S02]  /*a3e0*/  SHF.R.U64 R12, R4, R6, R3 ;  /* 0x00000006040c7219 */ /* 0x001fc40000001203 */
[----:B------:R-:W-:-:S05]  /*a3f0*/  SHF.R.U32.HI R3, RZ, R6, R3 ;  /* 0x00000006ff037219 */ /* 0x000fca0000011603 */
[----:B------:R-:W0:Y:S01]  /*a400*/  LDC R20, c[0x0][0x600] ;  /* 0x00018000ff147b82 */ /* 0x000e220000000800 */
[-CC-:B-1----:R-:W-:Y:S02]  /*a410*/  SHF.R.U64 R10, R12, R8.reuse, R3.reuse ;  /* 0x000000080c0a7219 */ /* 0x182fe40000001203 */
[----:B------:R-:W-:-:S05]  /*a420*/  SHF.R.U32.HI R3, RZ, R8, R3 ;  /* 0x00000008ff037219 */ /* 0x000fca0000011603 */
[----:B------:R-:W1:Y:S01]  /*a430*/  LDC R27, c[0x0][0x648] ;  /* 0x00019200ff1b7b82 */ /* 0x000e620000000800 */
[-C--:B---3--:R-:W-:Y:S02]  /*a440*/  SHF.L.U32 R4, R5, R26.reuse, RZ ;  /* 0x0000001a05047219 */ /* 0x088fe400000006ff */
[--C-:B------:R-:W-:Y:S02]  /*a450*/  SHF.R.U64 R14, R10, R26, R3.reuse ;  /* 0x0000001a0a0e7219 */ /* 0x100fe40000001203 */
[----:B------:R-:W-:Y:S02]  /*a460*/  LOP3.LUT R25, RZ, R4, RZ, 0x33, !PT ;  /* 0x00000004ff197212 */ /* 0x000fe400078e33ff */
[-C--:B------:R-:W-:Y:S01]  /*a470*/  SHF.R.U32.HI R5, RZ, R26.reuse, R3 ;  /* 0x0000001aff057219 */ /* 0x080fe20000011603 */
[----:B------:R-:W3:Y:S01]  /*a480*/  LDC R30, c[0x0][0x638] ;  /* 0x00018e00ff1e7b82 */ /* 0x000ee20000000800 */
[----:B------:R-:W-:Y:S01]  /*a490*/  SHF.L.U32 R154, R7, R26, RZ ;  /* 0x0000001a079a7219 */ /* 0x000fe200000006ff */
[----:B------:R-:W-:-:S06]  /*a4a0*/  IMAD.MOV.U32 R4, RZ, RZ, R14 ;  /* 0x000000ffff047224 */ /* 0x000fcc00078e000e */
[----:B------:R-:W0:Y:S01]  /*a4b0*/  LDC R31, c[0x0][0x610] ;  /* 0x00018400ff1f7b82 */ /* 0x000e220000000800 */
[----:B----4-:R-:W-:Y:S05]  /*a4c0*/  @!P0 BRA `(.L_x_289) ;  /* 0x0000000000288947 */ /* 0x010fea0003800000 */
        /* <DEDUP_REMOVED lines=10> */
.L_x_289:
[----:B------:R-:W-:Y:S01]  /*a570*/  ISETP.NE.AND P0, PT, R2, 0x1, PT ;  /* 0x000000010200780c */ /* 0x000fe20003f05270 */
[----:B0-----:R-:W-:Y:S01]  /*a580*/  VIADD R7, R20, 0xffffffff ;  /* 0xffffffff14077836 */ /* 0x001fe20000000000 */
[----:B-12---:R-:W-:Y:S01]  /*a590*/  SHF.R.U64 R0, R4, R27, R5 ;  /* 0x0000001b04007219 */ /* 0x006fe20000001205 */
[----:B------:R-:W-:Y:S01]  /*a5a0*/  IMAD.MOV R13, RZ, RZ, -R13 ;  /* 0x000000ffff0d7224 */ /* 0x000fe200078e0a0d */
[----:B------:R-:W-:Y:S01]  /*a5b0*/  LOP3.LUT R5, R10, R25, RZ, 0xc0, !PT ;  /* 0x000000190a057212 */ /* 0x000fe200078ec0ff */
[----:B------:R-:W-:Y:S02]  /*a5c0*/  IMAD.MOV.U32 R4, RZ, RZ, 0x1 ;  /* 0x00000001ff047424 */ /* 0x000fe400078e00ff */
[----:B------:R-:W-:Y:S02]  /*a5d0*/  IMAD.MOV R3, RZ, RZ, -R0 ;  /* 0x000000ffff037224 */ /* 0x000fe400078e0a00 */
[----:B------:R-:W-:Y:S01]  /*a5e0*/  IMAD R154, R154, R0, R5 ;  /* 0x000000009a9a7224 */ /* 0x000fe200078e0205 */
[----:B------:R-:W-:Y:S01]  /*a5f0*/  LOP3.LUT R5, R12, R7, RZ, 0xc0, !PT ;  /* 0x000000070c057212 */ /* 0x000fe200078ec0ff */
[----:B---3--:R-:W-:-:S02]  /*a600*/  IMAD R0, R3, R30, R14 ;  /* 0x0000001e03007224 */ /* 0x008fc400078e020e */
[----:B------:R-:W-:Y:S02]  /*a610*/  @P0 IMAD R21, R15, R13, R24 ;  /* 0x0000000d0f150224 */ /* 0x000fe400078e0218 */
[----:B------:R-:W-:Y:S01]  /*a620*/  IMAD R3, R0, R20, R5 ;  /* 0x0000001400037224 */ /* 0x000fe200078e0205 */
[----:B------:R-:W-:Y:S01]  /*a630*/  PRMT R0, R4, 0x7610, R0 ;  /* 0x0000761004007816 */ /* 0x000fe20000000000 */
[----:B------:R-:W-:-:S05]  /*a640*/  IMAD R154, R154, R31, R21 ;  /* 0x0000001f9a9a7224 */ /* 0x000fca00078e0215 */
[----:B------:R-:W-:Y:S02]  /*a650*/  SEL R153, R3, R154, !P0 ;  /* 0x0000009a03997207 */ /* 0x000fe40004000000 */
[----:B------:R-:W-:-:S07]  /*a660*/  SEL R154, R154, R3, !P0 ;  /* 0x000000039a9a7207 */ /* 0x000fce0004000000 */
.L_x_287:
[----:B------:R-:W-:-:S13]  /*a670*/  LOP3.LUT P0, RZ, R0, 0xff, RZ, 0xc0, !PT ;  /* 0x000000ff00ff7812 */ /* 0x000fda000780c0ff */
[----:B------:R-:W-:Y:S05]  /*a680*/  @P0 BRA `(.L_x_290) ;  /* 0xffffff6800d40947 */ /* 0x000fea000383ffff */
[----:B------:R-:W-:Y:S05]  /*a690*/  EXIT ;  /* 0x000000000000794d */ /* 0x000fea0003800000 */
.L_x_7:
        /* <DEDUP_REMOVED lines=26> */
.L_x_292:
[----:B------:R-:W0:Y:S01]  /*a840*/  LDC.64 R28, c[0x0][0x640] ;  /* 0x00019000ff1c7b82 */ /* 0x000e220000000a00 */
[-CC-:B------:R-:W-:Y:S01]  /*a850*/  SHF.R.U64 R21, R12, R6.reuse, R13.reuse ;  /* 0x000000060c157219 */ /* 0x180fe2000000120d */
[----:B------:R-:W-:Y:S01]  /*a860*/  IMAD.MOV.U32 R30, RZ, RZ, 0x1 ;  /* 0x00000001ff1e7424 */ /* 0x000fe200078e00ff */
[----:B------:R-:W-:Y:S02]  /*a870*/  SHF.R.U32.HI R6, RZ, R6, R13 ;  /* 0x00000006ff067219 */ /* 0x000fe4000001160d */
        /* <DEDUP_REMOVED lines=8> */
[----:B------:R-:W-:Y:S01]  /*a900*/  IMAD.IADD R9, R9, 0x1, R11 ;  /* 0x0000000109097824 */ /* 0x000fe200078e020b */
[----:B0-----:R-:W-:-:S04]  /*a910*/  ISETP.NE.U32.AND P0, PT, R28, RZ, PT ;  /* 0x000000ff1c00720c */ /* 0x001fc80003f05070 */
[----:B------:R-:W-:Y:S02]  /*a920*/  ISETP.NE.AND.EX P0, PT, R29, RZ, PT, P0 ;  /* 0x000000ff1d00720c */ /* 0x000fe40003f05300 */
[----:B------:R-:W0:Y:S01]  /*a930*/  LDC R22, c[0x0][0x600] ;  /* 0x00018000ff167b82 */ /* 0x000e220000000800 */
[-CC-:B-1----:R-:W-:Y:S01]  /*a940*/  SHF.R.U64 R14, R8, R10.reuse, R9.reuse ;  /* 0x0000000a080e7219 */ /* 0x182fe20000001209 */
[----:B------:R-:W-:Y:S01]  /*a950*/  IMAD.MOV.U32 R8, RZ, RZ, -0x1 ;  /* 0xffffffffff087424 */ /* 0x000fe200078e00ff */
[----:B------:R-:W-:-:S05]  /*a960*/  SHF.R.U32.HI R9, RZ, R10, R9 ;  /* 0x0000000aff097219 */ /* 0x000fca0000011609 */
[----:B------:R-:W1:Y:S01]  /*a970*/  LDC R24, c[0x0][0x648] ;  /* 0x00019200ff187b82 */ /* 0x000e620000000800 */
[-CC-:B--2---:R-:W-:Y:S02]  /*a980*/  SHF.R.U64 R23, R14, R12.reuse, R9.reuse ;  /* 0x0000000c0e177219 */ /* 0x184fe40000001209 */
[----:B------:R-:W-:-:S05]  /*a990*/  SHF.R.U32.HI R6, RZ, R12, R9 ;  /* 0x0000000cff067219 */ /* 0x000fca0000011609 */
[----:B------:R-:W2:Y:S01]  /*a9a0*/  LDC R26, c[0x0][0x638] ;  /* 0x00018e00ff1a7b82 */ /* 0x000ea20000000800 */
[-C--:B---3--:R-:W-:Y:S02]  /*a9b0*/  SHF.L.U32 R8, R8, R27.reuse, RZ ;  /* 0x0000001b08087219 */ /* 0x088fe400000006ff */
[-CC-:B------:R-:W-:Y:S02]  /*a9c0*/  SHF.R.U64 R25, R23, R27.reuse, R6.reuse ;  /* 0x0000001b17197219 */ /* 0x180fe40000001206 */
[----:B------:R-:W-:Y:S02]  /*a9d0*/  LOP3.LUT R32, RZ, R8, RZ, 0x33, !PT ;  /* 0x00000008ff207212 */ /* 0x000fe400078e33ff */
[----:B------:R-:W-:Y:S01]  /*a9e0*/  SHF.R.U32.HI R9, RZ, R27, R6 ;  /* 0x0000001bff097219 */ /* 0x000fe20000011606 */
[----:B------:R-:W3:Y:S01]  /*a9f0*/  LDC R31, c[0x0][0x610] ;  /* 0x00018400ff1f7b82 */ /* 0x000ee20000000800 */
[----:B------:R-:W-:Y:S01]  /*aa00*/  IMAD.MOV.U32 R8, RZ, RZ, R25 ;  /* 0x000000ffff087224 */ /* 0x000fe200078e0019 */
[----:B------:R-:W-:Y:S06]  /*aa10*/  @!P0 BRA `(.L_x_293) ;  /* 0x0000000000288947 */ /* 0x000fec0003800000 */
        /* <DEDUP_REMOVED lines=10> */
.L_x_293:
[----:B------:R-:W-:Y:S01]  /*aac0*/  ISETP.NE.AND P0, PT, R2, 0x1, PT ;  /* 0x000000010200780c */ /* 0x000fe20003f05270 */
[----:B------:R-:W-:Y:S01]  /*aad0*/  IMAD.MOV.U32 R13, RZ, RZ, R21 ;  /* 0x000000ffff0d7224 */ /* 0x000fe200078e0015 */
[----:B-1----:R-:W-:Y:S01]  /*aae0*/  SHF.R.U64 R6, R8, R24, R9 ;  /* 0x0000001808067219 */ /* 0x002fe20000001209 */
[----:B0-----:R-:W-:Y:S01]  /*aaf0*/  VIADD R9, R22, 0xffffffff ;  /* 0xffffffff16097836 */ /* 0x001fe20000000000 */
[----:B------:R-:W-:Y:S02]  /*ab00*/  SHF.L.U32 R30, R30, R27, RZ ;  /* 0x0000001b1e1e7219 */ /* 0x000fe400000006ff */
[----:B------:R-:W-:Y:S01]  /*ab10*/  LOP3.LUT R5, R23, R32, RZ, 0xc0, !PT ;  /* 0x0000002017057212 */ /* 0x000fe200078ec0ff */
[----:B------:R-:W-:-:S04]  /*ab20*/  IMAD.MOV R8, RZ, RZ, -R6 ;  /* 0x000000ffff087224 */ /* 0x000fc800078e0a06 */
[----:B------:R-:W-:Y:S01]  /*ab30*/  IMAD R6, R30, R6, R5 ;  /* 0x000000061e067224 */ /* 0x000fe200078e0205 */
[----:B------:R-:W-:Y:S01]  /*ab40*/  LOP3.LUT R5, R14, R9, RZ, 0xc0, !PT ;  /* 0x000000090e057212 */ /* 0x000fe200078ec0ff */
[----:B------:R-:W-:Y:S02]  /*ab50*/  @P0 IMAD R3, R7, R20, R4 ;  /* 0x0000001407030224 */ /* 0x000fe400078e0204 */
[----:B--2---:R-:W-:Y:S02]  /*ab60*/  IMAD R4, R8, R26, R25 ;  /* 0x0000001a08047224 */ /* 0x004fe400078e0219 */
[----:B---3--:R-:W-:Y:S02]  /*ab70*/  IMAD R3, R6, R31, R3 ;  /* 0x0000001f06037224 */ /* 0x008fe400078e0203 */
[----:B------:R-:W-:Y:S02]  /*ab80*/  IMAD R4, R4, R22, R5 ;  /* 0x0000001604047224 */ /* 0x000fe400078e0205 */
[----:B------:R-:W-:-:S03]  /*ab90*/  IMAD.MOV.U32 R8, RZ, RZ, 0x1 ;  /* 0x00000001ff087424 */ /* 0x000fc600078e00ff */
[----:B------:R-:W-:Y:S02]  /*aba0*/  SEL R6, R4, R3, !P0 ;  /* 0x0000000304067207 */ /* 0x000fe40004000000 */
[----:B------:R-:W-:-:S07]  /*abb0*/  SEL R12, R3, R4, !P0 ;  /* 0x00000004030c7207 */ /* 0x000fce0004000000 */
.L_x_291:
[----:B------:R-:W-:-:S08]  /*abc0*/  NOP ;  /* 0x0000000000007918 */ /* 0x000fd00000000000 */
[----:B------:R-:W0:-:S00]  /*abd0*/  USETMAXREG.DEALLOC.CTAPOOL 0x28 ;  /* 0x00000028000079c8 */ /* 0x000e0000080e0500 */
[----:B0-----:R-:W-:-:S13]  /*abe0*/  ISETP.NE.AND P0, PT, R0, RZ, PT ;  /* 0x000000ff0000720c */ /* 0x001fda0003f05270 */
[----:B------:R-:W-:Y:S05]  /*abf0*/  @P0 EXIT ;  /* 0x000000000000094d */ /* 0x000fea0003800000 */
[----:B------:R-:W-:Y:S01]  /*ac00*/  LOP3.LUT P0, RZ, R8, 0xff, RZ, 0xc0, !PT ;  /* 0x000000ff08ff7812 */ /* 0x000fe2000780c0ff */
[----:B------:R-:W-:Y:S02]  /*ac10*/  IMAD.MOV.U32 R10, RZ, RZ, 0x1 ;  /* 0x00000001ff0a7424 */ /* 0x000fe400078e00ff */
[----:B------:R-:W-:-:S10]  /*ac20*/  IMAD.MOV.U32 R9, RZ, RZ, RZ ;  /* 0x000000ffff097224 */ /* 0x000fd400078e00ff */
[----:B------:R-:W-:Y:S05]  /*ac30*/  @!P0 BRA `(.L_x_294) ;  /* 0x0000000c00c88947 */ /* 0x000fea0003800000 */
[----:B------:R-:W0:Y:S01]  /*ac40*/  LDC R0, c[0x0][0x28c] ;  /* 0x0000a300ff007b82 */ /* 0x000e220000000800 */
[----:B------:R-:W-:Y:S01]  /*ac50*/  ULDC UR4, c[0x0][0x658] ;  /* 0x0001960000047ab9 */ /* 0x000fe20000000800 */
[----:B------:R-:W-:Y:S01]  /*ac60*/  UMOV UR11, 0xffffffff ;  /* 0xffffffff000b7882 */ /* 0x000fe20000000000 */
[----:B------:R-:W-:Y:S01]  /*ac70*/  UMOV UR17, 0x1 ;  /* 0x0000000100117882 */ /* 0x000fe20000000000 */
[----:B------:R-:W-:Y:S01]  /*ac80*/  USHF.L.U32 UR11, UR11, UR4, URZ ;  /* 0x000000040b0b7299 */ /* 0x000fe2000800063f */
[----:B------:R-:W-:Y:S01]  /*ac90*/  BSSY B0, `(.L_x_294) ;  /* 0x00000ec000007945 */ /* 0x000fe20003800000 */
[----:B------:R-:W-:Y:S01]  /*aca0*/  ULDC UR9, c[0x0][0xc] ;  /* 0x0000030000097ab9 */ /* 0x000fe20000000800 */
[----:B------:R-:W-:Y:S01]  /*acb0*/  ULDC UR16, c[0x0][0x10] ;  /* 0x0000040000107ab9 */ /* 0x000fe20000000800 */
[----:B------:R-:W1:Y:S01]  /*acc0*/  S2UR UR8, SR_CgaCtaId ;  /* 0x00000000000879c3 */ /* 0x000e620000008800 */
[----:B------:R-:W-:Y:S01]  /*acd0*/  ULOP3.LUT UR13, URZ, UR11, URZ, 0x33, !UPT ;  /* 0x0000000b3f0d7292 */ /* 0x000fe2000f8e333f */
[----:B------:R-:W-:Y:S01]  /*ace0*/  LOP3.LUT R11, R19, 0x2, RZ, 0xfc, !PT ;  /* 0x00000002130b7812 */ /* 0x000fe200078efcff */
[----:B------:R-:W-:Y:S01]  /*acf0*/  IMAD.MOV.U32 R10, RZ, RZ, 0x1 ;  /* 0x00000001ff0a7424 */ /* 0x000fe200078e00ff */
[----:B------:R-:W-:Y:S01]  /*ad00*/  ULDC UR5, c[0x0][0x600] ;  /* 0x0001800000057ab9 */ /* 0x000fe20000000800 */
[----:B------:R-:W-:Y:S01]  /*ad10*/  IMAD.MOV.U32 R9, RZ, RZ, RZ ;  /* 0x000000ffff097224 */ /* 0x000fe200078e00ff */
[----:B------:R-:W-:Y:S01]  /*ad20*/  UMOV UR30, 0x11 ;  /* 0x00000011001e7882 */ /* 0x000fe20000000000 */
[----:B------:R-:W-:-:S02]  /*ad30*/  UIADD3 UR5, UR5, -0x1, URZ ;  /* 0xffffffff05057890 */ /* 0x000fc4000fffe03f */
[----:B------:R-:W-:Y:S01]  /*ad40*/  USHF.L.U32 UR4, UR17, UR4, URZ ;  /* 0x0000000411047299 */ /* 0x000fe2000800063f */
[----:B------:R-:W-:Y:S01]  /*ad50*/  ULDC.64 UR40, c[0x0][0x198] ;  /* 0x0000660000287ab9 */ /* 0x000fe20000000a00 */
[----:B0-----:R-:W-:-:S05]  /*ad60*/  VIADD R0, R0, 0x3f ;  /* 0x0000003f00007836 */ /* 0x001fca0000000000 */
[----:B------:R-:W-:Y:S01]  /*ad70*/  SHF.R.S32.HI R3, RZ, 0x1f, R0 ;  /* 0x0000001fff037819 */ /* 0x000fe20000011400 */
[----:B-1----:R-:W-:-:S03]  /*ad80*/  USHF.R.U32.HI UR37, URZ, 0x2, UR8 ;  /* 0x000000023f257899 */ /* 0x002fc60008011608 */
[----:B------:R-:W-:Y:S01]  /*ad90*/  LEA.HI R3, R3, R0, RZ, 0x6 ;  /* 0x0000000003037211 */ /* 0x000fe200078f30ff */
[----:B------:R-:W-:Y:S01]  /*ada0*/  ULOP3.LUT UR10, UR8, 0x3, URZ, 0xc0, !UPT ;  /* 0x00000003080a7892 */ /* 0x000fe2000f8ec03f */
[----:B------:R-:W-:Y:S01]  /*adb0*/  IMAD.MOV.U32 R0, RZ, RZ, 0x1 ;  /* 0x00000001ff007424 */ /* 0x000fe200078e00ff */
[----:B------:R-:W-:Y:S01]  /*adc0*/  USHF.L.U32 UR6, UR8, 0x6, URZ ;  /* 0x0000000608067899 */ /* 0x000fe2000800063f */
[--C-:B------:R-:W-:Y:S01]  /*add0*/  SHF.R.S32.HI R8, RZ, 0x6, R3.reuse ;  /* 0x00000006ff087819 */ /* 0x100fe20000011403 */
[----:B------:R-:W-:Y:S02]  /*ade0*/  USHF.L.U32 UR7, UR8, 0xb, URZ ;  /* 0x0000000b08077899 */ /* 0x000fe4000800063f */
[----:B------:R-:W-:Y:S01]  /*adf0*/  ULOP3.LUT UR8, UR8, 0xfffffffc, URZ, 0xc0, !UPT ;  /* 0xfffffffc08087892 */ /* 0x000fe2000f8ec03f */
[----:B------:R-:W-:Y:S01]  /*ae00*/  PRMT R3, R0, 0x7610, R3 ;  /* 0x0000761000037816 */ /* 0x000fe20000000003 */
[----:B------:R-:W-:Y:S01]  /*ae10*/  UISETP.GT.U32.AND UP0, UPT, UR10, 0xffff, UPT ;  /* 0x0000ffff0a00788c */ /* 0x000fe2000bf04070 */
[----:B------:R-:W-:Y:S01]  /*ae20*/  VIADD R0, R8, 0x1 ;  /* 0x0000000108007836 */ /* 0x000fe20000000000 */
[----:B------:R-:W-:-:S02]  /*ae30*/  ULOP3.LUT UR12, UR8, 0x1, URZ, 0xfc, !UPT ;  /* 0x00000001080c7892 */ /* 0x000fc4000f8efc3f */
[----:B------:R-:W-:Y:S02]  /*ae40*/  ULOP3.LUT UR14, UR8, 0x2, URZ, 0xfc, !UPT ;  /* 0x00000002080e7892 */ /* 0x000fe4000f8efc3f */
[----:B------:R-:W-:Y:S02]  /*ae50*/  USHF.L.U32 UR11, UR17, UR8, URZ ;  /* 0x00000008110b7299 */ /* 0x000fe4000800063f */
[----:B------:R-:W-:Y:S02]  /*ae60*/  ULOP3.LUT UR15, UR8, 0x3, URZ, 0xfc, !UPT ;  /* 0x00000003080f7892 */ /* 0x000fe4000f8efc3f */
[----:B------:R-:W-:Y:S02]  /*ae70*/  UIMAD.WIDE.U32 UR8, UR9, UR16, URZ ;  /* 0x00000010090872a5 */ /* 0x000fe4000f8e003f */
[----:B------:R-:W-:Y:S02]  /*ae80*/  USHF.L.U32 UR12, UR17, UR12, URZ ;  /* 0x0000000c110c7299 */ /* 0x000fe4000800063f */
[----:B------:R-:W-:-:S02]  /*ae90*/  USHF.L.U32 UR14, UR17, UR14, URZ ;  /* 0x0000000e110e7299 */ /* 0x000fc4000800063f */
[----:B------:R-:W-:Y:S01]  /*aea0*/  USEL UR10, UR10, 0xffff, !UP0 ;  /* 0x0000ffff0a0a7887 */ /* 0x000fe2000c000000 */
[----:B------:R-:W-:Y:S01]  /*aeb0*/  ULDC UR16, c[0x0][0x14] ;  /* 0x0000050000107ab9 */ /* 0x000fe20000000800 */
[----:B------:R-:W-:Y:S02]  /*aec0*/  USHF.L.U32 UR15, UR17, UR15, URZ ;  /* 0x0000000f110f7299 */ /* 0x000fe4000800063f */
[----:B------:R-:W-:Y:S02]  /*aed0*/  UIMAD.WIDE.U32 UR38, UR8, UR16, URZ ;  /* 0x00000010082672a5 */ /* 0x000fe4000f8e003f */
[----:B------:R-:W-:Y:S02]  /*aee0*/  UIMAD UR21, UR9, UR16, URZ ;  /* 0x00000010091572a4 */ /* 0x000fe4000f8e023f */
[----:B------:R-:W-:Y:S02]  /*aef0*/  ULOP3.LUT UR11, UR14, UR11, UR12, 0xfe, !UPT ;  /* 0x0000000b0e0b7292 */ /* 0x000fe4000f8efe0c */
[----:B------:R-:W-:-:S02]  /*af00*/  ULOP3.LUT UR10, UR10, 0xffff, URZ, 0xc0, !UPT ;  /* 0x0000ffff0a0a7892 */ /* 0x000fc4000f8ec03f */
[----:B------:R-:W-:Y:S02]  /*af10*/  ULOP3.LUT UR6, UR6, 0xc0, URZ, 0xc0, !UPT ;  /* 0x000000c006067892 */ /* 0x000fe4000f8ec03f */
[----:B------:R-:W-:Y:S02]  /*af20*/  ULOP3.LUT UR7, UR7, 0x1800, URZ, 0xc0, !UPT ;  /* 0x0000180007077892 */ /* 0x000fe4000f8ec03f */
[----:B------:R-:W-:Y:S02]  /*af30*/  UIADD3 UR21, UR39, UR21, URZ ;  /* 0x0000001527157290 */ /* 0x000fe4000fffe03f */
[----:B------:R-:W-:Y:S02]  /*af40*/  ULOP3.LUT UR29, UR11, UR15, URZ, 0xfc, !UPT ;  /* 0x0000000f0b1d7292 */ /* 0x000fe4000f8efc3f */
[----:B------:R-:W-:-:S12]  /*af50*/  USHF.L.U32 UR30, UR30, UR10, URZ ;  /* 0x0000000a1e1e7299 */ /* 0x000fd8000800063f */
.L_x_305:
[----:B------:R-:W-:-:S03]  /*af60*/  UMOV UR8, 0xffffffff ;  /* 0xffffffff00087882 */ /* 0x000fc60000000000 */
[----:B------:R-:W-:Y:S05]  /*af70*/  BRA.DIV UR8, `(.L_x_295) ;  /* 0x0000000e08987947 */ /* 0x000fea000b800000 */
[----:B------:R-:W-:-:S13]  /*af80*/  ELECT P6, URZ, PT ;  /* 0x00000000003f782f */ /* 0x000fda00038c0000 */
.L_x_314:
[----:B------:R-:W0:Y:S01]  /*af90*/  LDC R4, c[0x0][0x28c] ;  /* 0x0000a300ff047b82 */ /* 0x000e220000000800 */
[----:B------:R-:W-:Y:S01]  /*afa0*/  BSSY B1, `(.L_x_296) ;  /* 0x0000048000017945 */ /* 0x000fe20003800000 */
[----:B0-----:R-:W-:-:S13]  /*afb0*/  ISETP.LT.OR P6, PT, R4, 0x1, !P6 ;  /* 0x000000010400780c */ /* 0x001fda00077c1670 */
[----:B------:R-:W-:Y:S05]  /*afc0*/  @P6 BRA `(.L_x_297) ;  /* 0x0000000400146947 */ /* 0x000fea0003800000 */
[----:B------:R-:W-:Y:S01]  /*afd0*/  LEA R12, R12, UR37, 0x1 ;  /* 0x000000250c0c7c11 */ /* 0x000fe2000f8e08ff */
[----:B------:R-:W-:Y:S01]  /*afe0*/  IMAD.MOV.U32 R22, RZ, RZ, RZ ;  /* 0x000000ffff167224 */ /* 0x000fe200078e00ff */
[----:B------:R-:W-:Y:S01]  /*aff0*/  LEA R15, R6, UR6, 0x8 ;  /* 0x00000006060f7c11 */ /* 0x000fe2000f8e40ff */
[----:B------:R-:W-:Y:S02]  /*b000*/  IMAD.MOV.U32 R4, RZ, RZ, R0 ;  /* 0x000000ffff047224 */ /* 0x000fe400078e0000 */
[----:B------:R-:W-:Y:S02]  /*b010*/  IMAD.MOV.U32 R5, RZ, RZ, R10 ;  /* 0x000000ffff057224 */ /* 0x000fe400078e000a */
[----:B------:R-:W-:Y:S02]  /*b020*/  IMAD.MOV.U32 R6, RZ, RZ, R9 ;  /* 0x000000ffff067224 */ /* 0x000fe400078e0009 */
[----:B------:R-:W-:-:S07]  /*b030*/  IMAD.SHL.U32 R14, R12, 0x40, RZ ;  /* 0x000000400c0e7824 */ /* 0x000fce00078e00ff */
.L_x_300:
[----:B------:R-:W0:Y:S01]  /*b040*/  S2R R12, SR_CgaCtaId ;  /* 0x00000000000c7919 */ /* 0x000e220000008800 */
[----:B------:R-:W-:Y:S02]  /*b050*/  MOV R7, 0x400 ;  /* 0x0000040000077802 */ /* 0x000fe40000000f00 */
[----:B------:R-:W-:Y:S02]  /*b060*/  LOP3.LUT P1, RZ, R18, 0x7f, RZ, 0xc0, !PT ;  /* 0x0000007f12ff7812 */ /* 0x000fe4000782c0ff */
[----:B0-----:R-:W-:Y:S02]  /*b070*/  LEA R21, R12, R7, 0x18 ;  /* 0x000000070c157211 */ /* 0x001fe400078ec0ff */
[----:B------:R-:W-:-:S09]  /*b080*/  SHF.L.U32 R7, R5, 0x1f, RZ ;  /* 0x0000001f05077819 */ /* 0x000fd200000006ff */
[----:B------:R-:W0:Y:S01]  /*b090*/  @!P1 LDC R12, c[0x0][0x500] ;  /* 0x00014000ff0c9b82 */ /* 0x000e220000000800 */
[----:B------:R-:W-:-:S04]  /*b0a0*/  IMAD R20, R6, 0x8, R21 ;  /* 0x0000000806147824 */ /* 0x000fc800078e0215 */
[----:B------:R-:W1:Y:S02]  /*b0b0*/  SYNCS.PHASECHK.TRANS64.TRYWAIT P0, [R20+URZ+0x10], R7 ;  /* 0x00001007140075a7 */ /* 0x000e64000800017f */
[----:B-1----:R-:W-:Y:S05]  /*b0c0*/  @!P0 BRA `(.L_x_298) ;  /* 0x0000000c00648947 */ /* 0x002fea0003800000 */
.L_x_315:
[----:B-1----:R-:W-:Y:S01]  /*b0d0*/  PRMT R7, R11, 0x9910, RZ ;  /* 0x000099100b077816 */ /* 0x002fe200000000ff */
[----:B0-----:R0:W-:Y:S03]  /*b0e0*/  @!P1 SYNCS.ARRIVE.TRANS64 RZ, [R20+URZ], R12 ;  /* 0x0000000c14ff99a7 */ /* 0x0011e6000800003f */
[----:B------:R-:W-:-:S13]  /*b0f0*/  ISETP.NE.AND P0, PT, R7, 0x2, PT ;  /* 0x000000020700780c */ /* 0x000fda0003f05270 */
[----:B0-----:R-:W-:Y:S05]  /*b100*/  @P0 BRA `(.L_x_299) ;  /* 0x0000000000040947 */ /* 0x001fea0003800000 */
[----:B------:R-:W-:Y:S01]  /*b110*/  BPT.TRAP 0x1 ;  /* 0x000000040000795c */ /* 0x000fe20000300000 */
.L_x_299:
[----:B------:R-:W-:Y:S01]  /*b120*/  LEA R7, R6, UR37, 0x2 ;  /* 0x0000002506077c11 */ /* 0x000fe2000f8e10ff */
[----:B------:R-:W-:Y:S01]  /*b130*/  VIADD R4, R4, 0xffffffff ;  /* 0xffffffff04047836 */ /* 0x000fe20000000000 */
[----:B------:R-:W-:Y:S01]  /*b140*/  LEA R12, R6, UR7, 0xe ;  /* 0x00000007060c7c11 */ /* 0x000fe2000f8e70ff */
[----:B------:R-:W-:Y:S01]  /*b150*/  UIADD3 UR14, UP0, UR40, 0xf0, URZ ;  /* 0x000000f0280e7890 */ /* 0x000fe2000ff1e03f */
[----:B------:R-:W-:Y:S01]  /*b160*/  R2UR UR34, R22 ;  /* 0x00000000162272ca */ /* 0x000fe200000e0000 */
[----:B------:R-:W-:Y:S01]  /*b170*/  IMAD.SHL.U32 R7, R7, 0x800, RZ ;  /* 0x0000080007077824 */ /* 0x000fe200078e00ff */
[----:B------:R-:W-:Y:S01]  /*b180*/  R2UR UR33, R20 ;  /* 0x00000000142172ca */ /* 0x000fe200000e0000 */
[--C-:B------:R-:W-:Y:S01]  /*b190*/  IMAD R12, R12, 0x4, R21.reuse ;  /* 0x000000040c0c7824 */ /* 0x100fe200078e0215 */
[----:B------:R-:W-:Y:S01]  /*b1a0*/  R2UR UR36, R13 ;  /* 0x000000000d2472ca */ /* 0x000fe200000e0000 */
[----:B------:R-:W-:Y:S01]  /*b1b0*/  IMAD R7, R7, 0x4, R21 ;  /* 0x0000000407077824 */ /* 0x000fe200078e0215 */
[----:B------:R-:W-:Y:S01]  /*b1c0*/  R2UR UR35, R14 ;  /* 0x000000000e2372ca */ /* 0x000fe200000e0000 */
[----:B------:R-:W-:Y:S01]  /*b1d0*/  UIADD3 UR42, UP1, UR40, 0x1f0, URZ ;  /* 0x000001f0282a7890 */ /* 0x000fe2000ff3e03f */
[----:B------:R-:W-:Y:S01]  /*b1e0*/  R2UR UR8, R12 ;  /* 0x000000000c0872ca */ /* 0x000fe200000e0000 */
[----:B------:R-:W-:Y:S01]  /*b1f0*/  UIADD3.X UR15, URZ, UR41, URZ, UP0, !UPT ;  /* 0x000000293f0f7290 */ /* 0x000fe200087fe43f */
[----:B------:R-:W-:Y:S01]  /*b200*/  R2UR UR24, R7 ;  /* 0x00000000071872ca */ /* 0x000fe200000e0000 */
[----:B------:R-:W-:Y:S01]  /*b210*/  UPRMT UR31, URZ, 0x5410, UR30 ;  /* 0x000054103f1f7896 */ /* 0x000fe2000800001e */
[----:B------:R-:W-:Y:S01]  /*b220*/  R2UR UR19, R15 ;  /* 0x000000000f1372ca */ /* 0x000fe200000e0000 */
[----:B------:R-:W-:Y:S01]  /*b230*/  UIADD3 UR26, UR34, 0x20, URZ ;  /* 0x00000020221a7890 */ /* 0x000fe2000fffe03f */
[----:B------:R-:W-:Y:S01]  /*b240*/  ISETP.GT.AND P1, PT, R4, 0x1, PT ;  /* 0x000000010400780c */ /* 0x000fe20003f24270 */
[----:B------:R-:W-:Y:S01]  /*b250*/  UIADD3.X UR43, URZ, UR41, URZ, UP1, !UPT ;  /* 0x000000293f2b7290 */ /* 0x000fe20008ffe43f */
[----:B------:R-:W-:Y:S01]  /*b260*/  VIADD R6, R6, 0x1 ;  /* 0x0000000106067836 */ /* 0x000fe20000000000 */
[----:B------:R-:W-:Y:S01]  /*b270*/  UPRMT UR44, URZ, 0x5410, UR29 ;  /* 0x000054103f2c7896 */ /* 0x000fe2000800001d */
[----:B------:R-:W-:Y:S01]  /*b280*/  VIADD R22, R22, 0x40 ;  /* 0x0000004016167836 */ /* 0x000fe20000000000 */
[----:B------:R-:W-:Y:S01]  /*b290*/  UMOV UR22, 0x0 ;  /* 0x0000000000167882 */ /* 0x000fe20000000000 */
[----:B------:R-:W-:Y:S01]  /*b2a0*/  UMOV UR23, 0x10000000 ;  /* 0x1000000000177882 */ /* 0x000fe20000000000 */
[----:B------:R-:W-:Y:S01]  /*b2b0*/  UIADD3 UR16, UR8, 0x10100, URZ ;  /* 0x0001010008107890 */ /* 0x000fe2000fffe03f */
[----:B------:R-:W-:Y:S01]  /*b2c0*/  ISETP.NE.AND P0, PT, R6, 0x2, PT ;  /* 0x000000020600780c */ /* 0x000fe20003f05270 */
[----:B------:R-:W-:-:S02]  /*b2d0*/  UIADD3 UR32, UR24, 0x100, URZ ;  /* 0x0000010018207890 */ /* 0x000fc4000fffe03f */
[----:B------:R-:W-:Y:S01]  /*b2e0*/  UIADD3 UR24, UR24, 0x4100, URZ ;  /* 0x0000410018187890 */ /* 0x000fe2000fffe03f */
[----:B------:R-:W-:Y:S01]  /*b2f0*/  SEL R12, RZ, 0x1, P0 ;  /* 0x00000001ff0c7807 */ /* 0x000fe20000000000 */
[----:B------:R-:W-:Y:S01]  /*b300*/  UIADD3 UR8, UR8, 0x18100, URZ ;  /* 0x0001810008087890 */ /* 0x000fe2000fffe03f */
[----:B------:R-:W-:Y:S01]  /*b310*/  SEL R6, R6, RZ, P0 ;  /* 0x000000ff06067207 */ /* 0x000fe20000000000 */
[----:B------:R-:W-:Y:S01]  /*b320*/  UMOV UR25, UR33 ;  /* 0x0000002100197c82 */ /* 0x000fe20008000000 */
[----:B------:R-:W-:Y:S01]  /*b330*/  UMOV UR28, UR36 ;  /* 0x00000024001c7c82 */ /* 0x000fe20008000000 */
[----:B------:R-:W-:Y:S01]  /*b340*/  UMOV UR27, UR35 ;  /* 0x00000023001b7c82 */ /* 0x000fe20008000000 */
[----:B------:R-:W-:Y:S01]  /*b350*/  UMOV UR17, UR33 ;  /* 0x0000002100117c82 */ /* 0x000fe20008000000 */
[----:B------:R-:W-:Y:S01]  /*b360*/  UMOV UR18, UR34 ;  /* 0x0000002200127c82 */ /* 0x000fe20008000000 */
[----:B------:R-:W-:Y:S01]  /*b370*/  UMOV UR20, UR36 ;  /* 0x0000002400147c82 */ /* 0x000fe20008000000 */
[----:B------:R0:W-:Y:S01]  /*b380*/  UTMALDG.3D.MULTICAST [UR32], [UR14], UR31, desc[UR22] ;  /* 0x000016200e0073b4 */ /* 0x0001e2000801181f */
[----:B------:R-:W-:Y:S01]  /*b390*/  UMOV UR9, UR33 ;  /* 0x0000002100097c82 */ /* 0x000fe20008000000 */
[----:B------:R-:W-:Y:S01]  /*b3a0*/  UMOV UR11, UR19 ;  /* 0x00000013000b7c82 */ /* 0x000fe20008000000 */
[----:B------:R-:W-:Y:S01]  /*b3b0*/  UMOV UR12, UR36 ;  /* 0x00000024000c7c82 */ /* 0x000fe20008000000 */
[----:B------:R-:W-:Y:S01]  /*b3c0*/  UMOV UR10, UR26 ;  /* 0x0000001a000a7c82 */ /* 0x000fe20008000000 */
[----:B------:R-:W-:Y:S01]  /*b3d0*/  LOP3.LUT R5, R5, R12, RZ, 0x3c, !PT ;  /* 0x0000000c05057212 */ /* 0x000fe200078e3cff */
[----:B------:R0:W-:Y:S01]  /*b3e0*/  UTMALDG.3D.MULTICAST [UR24], [UR14], UR31, desc[UR22] ;  /* 0x000016180e0073b4 */ /* 0x0001e2000801181f */
[----:B------:R0:W-:Y:S01]  /*b3f0*/  UTMALDG.3D.MULTICAST [UR16], [UR42], UR44, desc[UR22] ;  /* 0x000016102a0073b4 */ /* 0x0001e2000801182c */
[----:B------:R0:W-:Y:S02]  /*b400*/  UTMALDG.3D.MULTICAST [UR8], [UR42], UR44, desc[UR22] ;  /* 0x000016082a0073b4 */ /* 0x0001e4000801182c */
[----:B0-----:R-:W-:Y:S05]  /*b410*/  @P1 BRA `(.L_x_300) ;  /* 0xfffffffc00081947 */ /* 0x001fea000383ffff */
.L_x_297:
[----:B------:R-:W-:Y:S05]  /*b420*/  BSYNC B1 ;  /* 0x0000000000017941 */ /* 0x000fea0003800000 */
.L_x_296:
[----:B------:R-:W-:Y:S01]  /*b430*/  LOP3.LUT P1, RZ, R3, 0xff, RZ, 0xc0, !PT ;  /* 0x000000ff03ff7812 */ /* 0x000fe2000782c0ff */
[----:B------:R-:W-:Y:S01]  /*b440*/  IMAD.IADD R9, R8, 0x1, R9 ;  /* 0x0000000108097824 */ /* 0x000fe200078e0209 */
[----:B------:R-:W-:Y:S01]  /*b450*/  IADD3 R16, P2, R16, UR38, RZ ;  /* 0x0000002610107c10 */ /* 0x000fe2000ff5e0ff */
[----:B------:R-:W-:Y:S01]  /*b460*/  ULDC.64 UR8, c[0x0][0x650] ;  /* 0x0001940000087ab9 */ /* 0x000fe20000000a00 */
[----:B------:R-:W-:Y:S01]  /*b470*/  BSSY B1, `(.L_x_301) ;  /* 0x000006b000017945 */ /* 0x000fe20003800000 */
[----:B------:R-:W-:Y:S01]  /*b480*/  IMAD.MOV.U32 R12, RZ, RZ, -0x1 ;  /* 0xffffffffff0c7424 */ /* 0x000fe200078e00ff */
[----:B------:R-:W-:Y:S01]  /*b490*/  SHF.R.U32.HI R3, RZ, 0x1, R9 ;  /* 0x00000001ff037819 */ /* 0x000fe20000011609 */
[----:B------:R-:W-:Y:S01]  /*b4a0*/  IMAD.MOV.U32 R6, RZ, RZ, -0x1 ;  /* 0xffffffffff067424 */ /* 0x000fe200078e00ff */
[----:B------:R-:W-:Y:S01]  /*b4b0*/  ISETP.GT.U32.AND P0, PT, R9, 0x1, PT ;  /* 0x000000010900780c */ /* 0x000fe20003f04070 */
[----:B------:R-:W-:Y:S01]  /*b4c0*/  IMAD.MOV.U32 R13, RZ, RZ, -0x1 ;  /* 0xffffffffff0d7424 */ /* 0x000fe200078e00ff */
[----:B------:R-:W-:-:S02]  /*b4d0*/  LOP3.LUT R3, R3, 0x1, RZ, 0xc0, !PT ;  /* 0x0000000103037812 */ /* 0x000fc400078ec0ff */
[----:B------:R-:W-:Y:S01]  /*b4e0*/  ISETP.LT.U32.AND P0, PT, R8, 0x2, P0 ;  /* 0x000000020800780c */ /* 0x000fe20000701070 */
[----:B------:R-:W0:Y:S01]  /*b4f0*/  @P1 S2R R5, SR_CgaCtaId ;  /* 0x0000000000051919 */ /* 0x000e220000008800 */
[----:B------:R-:W-:Y:S02]  /*b500*/  @P1 MOV R4, 0x400 ;  /* 0x0000040000041802 */ /* 0x000fe40000000f00 */
[----:B------:R-:W-:Y:S02]  /*b510*/  IADD3.X R17, R17, UR21, RZ, P2, !PT ;  /* 0x0000001511117c10 */ /* 0x000fe400097fe4ff */
[----:B------:R-:W-:Y:S02]  /*b520*/  ISETP.GE.U32.AND P2, PT, R16, UR8, PT ;  /* 0x0000000810007c0c */ /* 0x000fe4000bf46070 */
[----:B------:R-:W-:Y:S02]  /*b530*/  LOP3.LUT R9, R9, 0x1, RZ, 0xc0, !PT ;  /* 0x0000000109097812 */ /* 0x000fe400078ec0ff */
[----:B0-----:R-:W-:-:S04]  /*b540*/  @P1 LEA R4, R5, R4, 0x18 ;  /* 0x0000000405041211 */ /* 0x001fc800078ec0ff */
[----:B------:R0:W-:Y:S01]  /*b550*/  @P1 SYNCS.ARRIVE.TRANS64.A1T0 RZ, [R4+URZ+0x38], RZ ;  /* 0x000038ff04ff19a7 */ /* 0x0001e2000810003f */
[----:B------:R-:W-:Y:S02]  /*b560*/  ISETP.NE.U32.AND P1, PT, R3, 0x1, PT ;  /* 0x000000010300780c */ /* 0x000fe40003f25070 */
[----:B------:R-:W-:Y:S02]  /*b570*/  SEL R3, RZ, 0x1, !P0 ;  /* 0x00000001ff037807 */ /* 0x000fe40004000000 */
[----:B------:R-:W-:Y:S02]  /*b580*/  ISETP.GE.U32.AND.EX P0, PT, R17, UR9, PT, P2 ;  /* 0x0000000911007c0c */ /* 0x000fe4000bf06120 */
[----:B------:R-:W-:-:S04]  /*b590*/  ISETP.GT.U32.AND P1, PT, R8, 0x1, !P1 ;  /* 0x000000010800780c */ /* 0x000fc80004f24070 */
[----:B0-----:R-:W-:-:S04]  /*b5a0*/  SEL R4, RZ, 0x1, !P1 ;  /* 0x00000001ff047807 */ /* 0x001fc80004800000 */
[--C-:B------:R-:W-:Y:S02]  /*b5b0*/  LOP3.LUT R10, R4, R10, R3.reuse, 0x96, !PT ;  /* 0x0000000a040a7212 */ /* 0x100fe400078e9603 */
[----:B------:R-:W-:Y:S02]  /*b5c0*/  PRMT R4, RZ, 0x7610, R4 ;  /* 0x00007610ff047816 */ /* 0x000fe40000000004 */
[----:B------:R-:W-:Y:S01]  /*b5d0*/  PRMT R3, RZ, 0x7610, R3 ;  /* 0x00007610ff037816 */ /* 0x000fe20000000003 */
[----:B------:R-:W-:Y:S06]  /*b5e0*/  @P0 BRA `(.L_x_302) ;  /* 0x00000004004c0947 */ /* 0x000fec0003800000 */
[----:B------:R-:W0:Y:S01]  /*b5f0*/  S2R R14, SR_CTAID.X ;  /* 0x00000000000e7919 */ /* 0x000e220000002500 */
[----:B------:R-:W-:Y:S01]  /*b600*/  ULDC.64 UR8, c[0x0][0x628] ;  /* 0x00018a0000087ab9 */ /* 0x000fe20000000a00 */
[----:B------:R-:W1:Y:S01]  /*b610*/  LDC R15, c[0x0][0x144] ;  /* 0x00005100ff0f7b82 */ /* 0x000e620000000800 */
[----:B------:R-:W-:Y:S01]  /*b620*/  ISETP.NE.U32.AND P0, PT, RZ, UR8, PT ;  /* 0x00000008ff007c0c */ /* 0x000fe2000bf05070 */
[----:B------:R-:W2:Y:S01]  /*b630*/  S2R R12, SR_CTAID.Y ;  /* 0x00000000000c7919 */ /* 0x000ea20000002600 */
[----:B------:R-:W-:Y:S01]  /*b640*/  ULDC UR10, c[0x0][0x150] ;  /* 0x00005400000a7ab9 */ /* 0x000fe20000000800 */
[----:B------:R-:W-:Y:S01]  /*b650*/  ULDC UR11, c[0x0][0x630] ;  /* 0x00018c00000b7ab9 */ /* 0x000fe20000000800 */
[----:B------:R-:W-:Y:S01]  /*b660*/  ISETP.NE.AND.EX P0, PT, RZ, UR9, PT, P0 ;  /* 0x00000009ff007c0c */ /* 0x000fe2000bf05300 */
[----:B------:R-:W-:Y:S01]  /*b670*/  IMAD.MOV.U32 R4, RZ, RZ, R16 ;  /* 0x000000ffff047224 */ /* 0x000fe200078e0010 */
[----:B0-----:R-:W-:-:S05]  /*b680*/  I2FP.F32.U32 R5, R14 ;  /* 0x0000000e00057245 */ /* 0x001fca0000201000 */
[----:B------:R-:W-:Y:S01]  /*b690*/  FMUL R20, R5, UR10 ;  /* 0x0000000a05147c20 */ /* 0x000fe20008400000 */
[----:B------:R-:W-:-:S05]  /*b6a0*/  IMAD.MOV.U32 R5, RZ, RZ, R17 ;  /* 0x000000ffff057224 */ /* 0x000fca00078e0011 */
[----:B--2---:R-:W-:Y:S05]  /*b6b0*/  @!P0 BRA `(.L_x_303) ;  /* 0x0000000000288947 */ /* 0x004fea0003800000 */
[----:B------:R-:W-:Y:S02]  /*b6c0*/  ULDC UR10, c[0x0][0x634] ;  /* 0x00018d00000a7ab9 */ /* 0x000fe40000000800 */
[----:B------:R-:W-:-:S05]  /*b6d0*/  IADD3 R5, P0, R16, UR10, RZ ;  /* 0x0000000a10057c10 */ /* 0x000fca000ff1e0ff */
[----:B------:R-:W-:-:S04]  /*b6e0*/  IMAD.X R13, RZ, RZ, R17, P0 ;  /* 0x000000ffff0d7224 */ /* 0x000fc800000e0611 */
[----:B------:R-:W-:-:S04]  /*b6f0*/  IMAD.WIDE.U32 R6, R13, UR8, RZ ;  /* 0x000000080d067c25 */ /* 0x000fc8000f8e00ff */
[----:B------:R-:W-:-:S04]  /*b700*/  IMAD.WIDE.U32 R6, P0, R5, UR9, R6 ;  /* 0x0000000905067c25 */ /* 0x000fc8000f800006 */
[----:B------:R-:W-:-:S04]  /*b710*/  IMAD.WIDE.U32 R4, R5, UR8, RZ ;  /* 0x0000000805047c25 */ /* 0x000fc8000f8e00ff */
[----:B------:R-:W-:Y:S01]  /*b720*/  IMAD.MOV.U32 R4, RZ, RZ, R7 ;  /* 0x000000ffff047224 */ /* 0x000fe200078e0007 */
[----:B------:R-:W-:Y:S01]  /*b730*/  IADD3 RZ, P1, R5, R6, RZ ;  /* 0x0000000605ff7210 */ /* 0x000fe20007f3e0ff */
[----:B------:R-:W-:-:S04]  /*b740*/  IMAD.X R5, RZ, RZ, RZ, P0 ;  /* 0x000000ffff057224 */ /* 0x000fc800000e06ff */
[----:B------:R-:W-:-:S08]  /*b750*/  IMAD.WIDE.U32.X R4, R13, UR9, R4, P1 ;  /* 0x000000090d047c25 */ /* 0x000fd000088e0404 */
.L_x_303:
[--C-:B------:R-:W-:Y:S01]  /*b760*/  SHF.R.U64 R13, R4, UR11, R5.reuse ;  /* 0x0000000b040d7c19 */ /* 0x100fe20008001205 */
[----:B------:R-:W0:Y:S01]  /*b770*/  F2I.U32.TRUNC.NTZ R20, R20 ;  /* 0x0000001400147305 */ /* 0x000e22000020f000 */
[----:B------:R-:W-:Y:S01]  /*b780*/  SHF.R.U32.HI R4, RZ, UR11, R5 ;  /* 0x0000000bff047c19 */ /* 0x000fe20008011605 */
[----:B------:R-:W-:Y:S01]  /*b790*/  ULDC.64 UR8, c[0x0][0x620] ;  /* 0x0001880000087ab9 */ /* 0x000fe20000000a00 */
[----:B------:R-:W-:Y:S01]  /*b7a0*/  IADD3 R7, P0, RZ, -R13, RZ ;  /* 0x8000000dff077210 */ /* 0x000fe20007f1e0ff */
[----:B------:R-:W-:Y:S01]  /*b7b0*/  ULDC.64 UR10, c[0x0][0x640] ;  /* 0x00019000000a7ab9 */ /* 0x000fe20000000a00 */
[----:B------:R-:W2:Y:S03]  /*b7c0*/  LDC R21, c[0x0][0x148] ;  /* 0x00005200ff157b82 */ /* 0x000ea60000000800 */
[----:B------:R-:W-:Y:S01]  /*b7d0*/  IMAD.X R4, RZ, RZ, ~R4, P0 ;  /* 0x000000ffff047224 */ /* 0x000fe200000e0e04 */
[----:B------:R-:W-:-:S03]  /*b7e0*/  ISETP.NE.U32.AND P0, PT, RZ, UR10, PT ;  /* 0x0000000aff007c0c */ /* 0x000fc6000bf05070 */
[----:B------:R-:W-:Y:S01]  /*b7f0*/  IMAD R6, R4, UR8, RZ ;  /* 0x0000000804067c24 */ /* 0x000fe2000f8e02ff */
[----:B------:R-:W-:Y:S01]  /*b800*/  ISETP.NE.AND.EX P0, PT, RZ, UR11, PT, P0 ;  /* 0x0000000bff007c0c */ /* 0x000fe2000bf05300 */
[----:B------:R-:W-:Y:S01]  /*b810*/  IMAD.WIDE.U32 R4, R7, UR8, R16 ;  /* 0x0000000807047c25 */ /* 0x000fe2000f8e0010 */
[----:B------:R-:W-:-:S03]  /*b820*/  ULDC UR8, c[0x0][0x618] ;  /* 0x0001860000087ab9 */ /* 0x000fc60000000800 */
[----:B------:R-:W-:Y:S01]  /*b830*/  IMAD R7, R7, UR9, R6 ;  /* 0x0000000907077c24 */ /* 0x000fe2000f8e0206 */
[----:B------:R-:W-:Y:S01]  /*b840*/  ULDC UR9, c[0x0][0x154] ;  /* 0x0000550000097ab9 */ /* 0x000fe20000000800 */
[----:B0-----:R-:W-:Y:S02]  /*b850*/  IMAD.MOV R6, RZ, RZ, -R20 ;  /* 0x000000ffff067224 */ /* 0x001fe400078e0a14 */
[----:B------:R-:W-:Y:S02]  /*b860*/  IMAD.IADD R5, R5, 0x1, R7 ;  /* 0x0000000105057824 */ /* 0x000fe400078e0207 */
[----:B-1----:R-:W-:Y:S01]  /*b870*/  IMAD R14, R15, R6, R14 ;  /* 0x000000060f0e7224 */ /* 0x002fe200078e020e */
[----:B------:R-:W-:Y:S02]  /*b880*/  I2FP.F32.U32 R6, R12 ;  /* 0x0000000c00067245 */ /* 0x000fe40000201000 */
[--C-:B------:R-:W-:Y:S02]  /*b890*/  SHF.R.U64 R15, R4, UR8, R5.reuse ;  /* 0x00000008040f7c19 */ /* 0x100fe40008001205 */
[----:B------:R-:W-:Y:S01]  /*b8a0*/  SHF.R.U32.HI R4, RZ, UR8, R5 ;  /* 0x00000008ff047c19 */ /* 0x000fe20008011605 */
[----:B------:R-:W-:Y:S01]  /*b8b0*/  FMUL R6, R6, UR9 ;  /* 0x0000000906067c20 */ /* 0x000fe20008400000 */
[----:B------:R-:W-:-:S02]  /*b8c0*/  ULDC UR8, c[0x0][0x608] ;  /* 0x0001820000087ab9 */ /* 0x000fc40000000800 */
[--C-:B------:R-:W-:Y:S01]  /*b8d0*/  SHF.R.U64 R22, R15, UR8, R4.reuse ;  /* 0x000000080f167c19 */ /* 0x100fe20008001204 */
[----:B------:R0:W1:Y:S01]  /*b8e0*/  F2I.U32.TRUNC.NTZ R24, R6 ;  /* 0x0000000600187305 */ /* 0x000062000020f000 */
[----:B------:R-:W-:Y:S01]  /*b8f0*/  SHF.R.U32.HI R5, RZ, UR8, R4 ;  /* 0x00000008ff057c19 */ /* 0x000fe20008011604 */
[----:B------:R-:W-:-:S03]  /*b900*/  ULDC UR8, c[0x0][0x658] ;  /* 0x0001960000087ab9 */ /* 0x000fc60000000800 */
[--C-:B------:R-:W-:Y:S02]  /*b910*/  SHF.R.U64 R20, R22, UR8, R5.reuse ;  /* 0x0000000816147c19 */ /* 0x100fe40008001205 */
[----:B------:R-:W-:-:S03]  /*b920*/  SHF.R.U32.HI R23, RZ, UR8, R5 ;  /* 0x00000008ff177c19 */ /* 0x000fc60008011605 */
[----:B------:R-:W-:Y:S02]  /*b930*/  IMAD.MOV.U32 R4, RZ, RZ, R20 ;  /* 0x000000ffff047224 */ /* 0x000fe400078e0014 */
[----:B------:R-:W-:Y:S01]  /*b940*/  IMAD.MOV.U32 R5, RZ, RZ, R23 ;  /* 0x000000ffff057224 */ /* 0x000fe200078e0017 */
[----:B0-----:R-:W-:Y:S06]  /*b950*/  @!P0 BRA `(.L_x_304) ;  /* 0x0000000000288947 */ /* 0x001fec0003800000 */
        /* <DEDUP_REMOVED lines=10> */
.L_x_304:
[----:B------:R-:W-:Y:S01]  /*ba00*/  ISETP.NE.AND P0, PT, R2, 0x1, PT ;  /* 0x000000010200780c */ /* 0x000fe20003f05270 */
[----:B------:R-:W-:Y:S01]  /*ba10*/  ULDC UR8, c[0x0][0x648] ;  /* 0x0001920000087ab9 */ /* 0x000fe20000000800 */
[----:B------:R-:W-:Y:S01]  /*ba20*/  LOP3.LUT R22, R22, UR13, RZ, 0xc0, !PT ;  /* 0x0000000d16167c12 */ /* 0x000fe2000f8ec0ff */
[----:B-1----:R-:W-:Y:S01]  /*ba30*/  IMAD.MOV R24, RZ, RZ, -R24 ;  /* 0x000000ffff187224 */ /* 0x002fe200078e0a18 */
[----:B------:R-:W-:Y:S01]  /*ba40*/  SHF.R.U64 R5, R4, UR8, R5 ;  /* 0x0000000804057c19 */ /* 0x000fe20008001205 */
[----:B------:R-:W-:Y:S01]  /*ba50*/  ULDC UR8, c[0x0][0x638] ;  /* 0x00018e0000087ab9 */ /* 0x000fe20000000800 */
[----:B------:R-:W-:Y:S01]  /*ba60*/  LOP3.LUT R15, R15, UR5, RZ, 0xc0, !PT ;  /* 0x000000050f0f7c12 */ /* 0x000fe2000f8ec0ff */
[----:B------:R-:W-:Y:S01]  /*ba70*/  ULDC UR9, c[0x0][0x610] ;  /* 0x0001840000097ab9 */ /* 0x000fe20000000800 */
[----:B------:R-:W-:Y:S02]  /*ba80*/  IMAD.MOV.U32 R4, RZ, RZ, 0x1 ;  /* 0x00000001ff047424 */ /* 0x000fe400078e00ff */
[----:B------:R-:W-:-:S02]  /*ba90*/  IMAD.MOV R7, RZ, RZ, -R5 ;  /* 0x000000ffff077224 */ /* 0x000fc400078e0a05 */
[----:B------:R-:W-:Y:S02]  /*baa0*/  IMAD R5, R5, UR4, R22 ;  /* 0x0000000405057c24 */ /* 0x000fe4000f8e0216 */
[----:B--2---:R-:W-:Y:S02]  /*bab0*/  @P0 IMAD R14, R21, R24, R12 ;  /* 0x00000018150e0224 */ /* 0x004fe400078e020c */
[----:B------:R-:W-:Y:S01]  /*bac0*/  IMAD R20, R7, UR8, R20 ;  /* 0x0000000807147c24 */ /* 0x000fe2000f8e0214 */
[----:B------:R-:W-:Y:S01]  /*bad0*/  ULDC UR8, c[0x0][0x600] ;  /* 0x0001800000087ab9 */ /* 0x000fe20000000800 */
[----:B------:R-:W-:Y:S02]  /*bae0*/  IMAD R14, R5, UR9, R14 ;  /* 0x00000009050e7c24 */ /* 0x000fe4000f8e020e */
[----:B------:R-:W-:-:S05]  /*baf0*/  IMAD R5, R20, UR8, R15 ;  /* 0x0000000814057c24 */ /* 0x000fca000f8e020f */
[----:B------:R-:W-:Y:S02]  /*bb00*/  SEL R6, R5, R14, !P0 ;  /* 0x0000000e05067207 */ /* 0x000fe40004000000 */
[----:B------:R-:W-:-:S07]  /*bb10*/  SEL R12, R14, R5, !P0 ;  /* 0x000000050e0c7207 */ /* 0x000fce0004000000 */
.L_x_302:
[----:B------:R-:W-:Y:S05]  /*bb20*/  BSYNC B1 ;  /* 0x0000000000017941 */ /* 0x000fea0003800000 */
.L_x_301:
[----:B------:R-:W-:-:S13]  /*bb30*/  LOP3.LUT P0, RZ, R4, 0xff, RZ, 0xc0, !PT ;  /* 0x000000ff04ff7812 */ /* 0x000fda000780c0ff */
[----:B------:R-:W-:Y:S05]  /*bb40*/  @P0 BRA `(.L_x_305) ;  /* 0xfffffff400040947 */ /* 0x000fea000383ffff */
[----:B------:R-:W-:Y:S05]  /*bb50*/  BSYNC B0 ;  /* 0x0000000000007941 */ /* 0x000fea0003800000 */
.L_x_294:
[----:B------:R-:W-:-:S03]  /*bb60*/  UMOV UR8, 0xffffffff ;  /* 0xffffffff00087882 */ /* 0x000fc60000000000 */
[----:B------:R-:W-:Y:S05]  /*bb70*/  BRA.DIV UR8, `(.L_x_306) ;  /* 0x0000000208cc7947 */ /* 0x000fea000b800000 */
[----:B------:R-:W-:-:S13]  /*bb80*/  ELECT P6, URZ, PT ;  /* 0x00000000003f782f */ /* 0x000fda00038c0000 */
.L_x_318:
[----:B------:R-:W-:Y:S04]  /*bb90*/  BSSY B0, `(.L_x_307) ;  /* 0x0000019000007945 */ /* 0x000fe80003800000 */
[----:B------:R-:W-:Y:S05]  /*bba0*/  @!P6 BRA `(.L_x_308) ;  /* 0x00000000005ce947 */ /* 0x000fea0003800000 */
[----:B------:R-:W-:-:S04]  /*bbb0*/  LOP3.LUT R19, R19, 0x2, RZ, 0xfc, !PT ;  /* 0x0000000213137812 */ /* 0x000fc800078efcff */
[----:B------:R-:W-:-:S13]  /*bbc0*/  ISETP.NE.AND P0, PT, R19, 0x3, PT ;  /* 0x000000031300780c */ /* 0x000fda0003f05270 */
[----:B------:R-:W-:Y:S05]  /*bbd0*/  @!P0 BRA `(.L_x_309) ;  /* 0x0000000000048947 */ /* 0x000fea0003800000 */
[----:B------:R-:W-:Y:S01]  /*bbe0*/  BPT.TRAP 0x1 ;  /* 0x000000040000795c */ /* 0x000fe20000300000 */
.L_x_309:
[----:B------:R-:W0:Y:S01]  /*bbf0*/  S2R R3, SR_CgaCtaId ;  /* 0x0000000000037919 */ /* 0x000e220000008800 */
[----:B------:R-:W-:Y:S02]  /*bc00*/  MOV R0, 0x400 ;  /* 0x0000040000007802 */ /* 0x000fe40000000f00 */
[----:B------:R-:W-:Y:S02]  /*bc10*/  SHF.L.U32 R2, R10, 0x1f, RZ ;  /* 0x0000001f0a027819 */ /* 0x000fe400000006ff */
[----:B0-----:R-:W-:-:S05]  /*bc20*/  LEA R0, R3, R0, 0x18 ;  /* 0x0000000003007211 */ /* 0x001fca00078ec0ff */
[----:B------:R-:W-:-:S04]  /*bc30*/  VIADD R0, R0, 0x10 ;  /* 0x0000001000007836 */ /* 0x000fc80000000000 */
[C---:B------:R-:W-:Y:S02]  /*bc40*/  IMAD R5, R9.reuse, 0x8, R0 ;  /* 0x0000000809057824 */ /* 0x040fe400078e0200 */
[----:B------:R-:W-:Y:S02]  /*bc50*/  VIADD R9, R9, 0x1 ;  /* 0x0000000109097836 */ /* 0x000fe40000000000 */
[----:B------:R-:W0:Y:S03]  /*bc60*/  SYNCS.PHASECHK.TRANS64.TRYWAIT P0, [R5+URZ], R2 ;  /* 0x00000002050075a7 */ /* 0x000e26000800017f */
[----:B------:R-:W-:-:S04]  /*bc70*/  ISETP.NE.AND P1, PT, R9, 0x2, PT ;  /* 0x000000020900780c */ /* 0x000fc80003f25270 */
[----:B------:R-:W-:Y:S02]  /*bc80*/  SEL R3, RZ, 0x1, P1 ;  /* 0x00000001ff037807 */ /* 0x000fe40000800000 */
[----:B------:R-:W-:Y:S02]  /*bc90*/  SEL R9, R9, RZ, P1 ;  /* 0x000000ff09097207 */ /* 0x000fe40000800000 */
[----:B------:R-:W-:Y:S01]  /*bca0*/  LOP3.LUT R3, R10, R3, RZ, 0x3c, !PT ;  /* 0x000000030a037212 */ /* 0x000fe200078e3cff */
[----:B0-----:R-:W-:Y:S06]  /*bcb0*/  @!P0 BRA `(.L_x_310) ;  /* 0x00000000009c8947 */ /* 0x001fec0003800000 */
.L_x_319:
[----:B------:R-:W-:Y:S01]  /*bcc0*/  IMAD R9, R9, 0x8, R0 ;  /* 0x0000000809097824 */ /* 0x000fe200078e0200 */
[----:B------:R-:W-:-:S07]  /*bcd0*/  SHF.L.U32 R0, R3, 0x1f, RZ ;  /* 0x0000001f03007819 */ /* 0x000fce00000006ff */
.L_x_311:
[----:B-1----:R1:W2:Y:S02]  /*bce0*/  SYNCS.PHASECHK.TRANS64.TRYWAIT P0, [R9+URZ], R0 ;  /* 0x00000000090075a7 */ /* 0x0022a4000800017f */
[----:B--2---:R-:W-:Y:S05]  /*bcf0*/  @!P0 NANOSLEEP.SYNCS 0x989680 ;  /* 0x009896800000895d */ /* 0x004fea0003900000 */
[----:B------:R-:W2:Y:S02]  /*bd00*/  @!P0 SYNCS.PHASECHK.TRANS64 P0, [R9+URZ], R0 ;  /* 0x00000000090085a7 */ /* 0x000ea4000800007f */
[----:B--2---:R-:W-:Y:S05]  /*bd10*/  @!P0 BRA `(.L_x_311) ;  /* 0xfffffffc00f08947 */ /* 0x004fea000383ffff */
.L_x_308:
[----:B------:R-:W-:Y:S05]  /*bd20*/  BSYNC B0 ;  /* 0x0000000000007941 */ /* 0x000fea0003800000 */
.L_x_307:
[----:B------:R-:W-:Y:S05]  /*bd30*/  EXIT ;  /* 0x000000000000794d */ /* 0x000fea0003800000 */
.L_x_21:
[----:B---3--:R3:W4:Y:S02]  /*bd40*/  SYNCS.PHASECHK.TRANS64.TRYWAIT P1, [R3+URZ], R0 ;  /* 0x00000000030075a7 */ /* 0x008724000802017f */
[----:B----4-:R-:W-:Y:S05]  /*bd50*/  @!P1 NANOSLEEP.SYNCS 0x989680 ;  /* 0x009896800000995d */ /* 0x010fea0003900000 */
[----:B------:R-:W4:Y:S02]  /*bd60*/  @!P1 SYNCS.PHASECHK.TRANS64 P1, [R3+URZ], R0 ;  /* 0x00000000030095a7 */ /* 0x000f24000802007f */
[----:B----4-:R-:W-:Y:S05]  /*bd70*/  @!P1 BRA `(.L_x_21) ;  /* 0xfffffffc00f09947 */ /* 0x010fea000383ffff */
[----:B------:R-:W-:Y:S05]  /*bd80*/  BRA `(.L_x_20) ;  /* 0xffffff5400dc7947 */ /* 0x000fea000383ffff */
.L_x_26:
[----:B-1----:R1:W2:Y:S02]  /*bd90*/  SYNCS.PHASECHK.TRANS64.TRYWAIT P1, [R5+URZ], R4 ;  /* 0x00000004050075a7 */ /* 0x0022a4000802017f */
[----:B--2---:R-:W-:Y:S05]  /*bda0*/  @!P1 NANOSLEEP.SYNCS 0x989680 ;  /* 0x009896800000995d */ /* 0x004fea0003900000 */
[----:B------:R-:W2:Y:S02]  /*bdb0*/  @!P1 SYNCS.PHASECHK.TRANS64 P1, [R5+URZ], R4 ;  /* 0x00000004050095a7 */ /* 0x000ea4000802007f */
[----:B--2---:R-:W-:Y:S05]  /*bdc0*/  @!P1 BRA `(.L_x_26) ;  /* 0xfffffffc00f09947 */ /* 0x004fea000383ffff */
[----:B------:R-:W-:Y:S05]  /*bdd0*/  BRA `(.L_x_25) ;  /* 0xffffff5c00587947 */ /* 0x000fea000383ffff */
.L_x_295:
[----:B------:R-:W-:Y:S01]  /*bde0*/  BSSY B1, `(.L_x_312) ;  /* 0x0000006000017945 */ /* 0x000fe20003800000 */
[----:B------:R-:W-:-:S07]  /*bdf0*/  IMAD.MOV.U32 R15, RZ, RZ, -0x1 ;  /* 0xffffffffff0f7424 */ /* 0x000fce00078e00ff */
[----:B------:R-:W-:Y:S05]  /*be00*/  WARPSYNC.COLLECTIVE R15, `(.L_x_313) ;  /* 0x000000000f0c7348 */ /* 0x000fea0003c00000 */
[----:B------:R-:W-:Y:S02]  /*be10*/  ELECT P6, UR62, PT ;  /* 0x00000000003e782f */ /* 0x000fe400038c0000 */
[----:B------:R-:W-:Y:S01]  /*be20*/  MOV R14, UR62 ;  /* 0x0000003e000e7c02 */ /* 0x000fe20008000f00 */
[----:B------:R-:W-:Y:S10]  /*be30*/  ENDCOLLECTIVE ;  /* 0x000000000000791b */ /* 0x000ff40003800000 */
.L_x_313:
[----:B------:R-:W-:Y:S05]  /*be40*/  BSYNC B1 ;  /* 0x0000000000017941 */ /* 0x000fea0003800000 */
.L_x_312:
[----:B------:R-:W-:Y:S05]  /*be50*/  BRA `(.L_x_314) ;  /* 0xfffffff0004c7947 */ /* 0x000fea000383ffff */
.L_x_298:
[----:B-1----:R1:W2:Y:S02]  /*be60*/  SYNCS.PHASECHK.TRANS64.TRYWAIT P0, [R20+URZ+0x10], R7 ;  /* 0x00001007140075a7 */ /* 0x0022a4000800017f */
[----:B--2---:R-:W-:Y:S05]  /*be70*/  @!P0 NANOSLEEP.SYNCS 0x989680 ;  /* 0x009896800000895d */ /* 0x004fea0003900000 */
[----:B------:R-:W2:Y:S02]  /*be80*/  @!P0 SYNCS.PHASECHK.TRANS64 P0, [R20+URZ+0x10], R7 ;  /* 0x00001007140085a7 */ /* 0x000ea4000800007f */
[----:B--2---:R-:W-:Y:S05]  /*be90*/  @!P0 BRA `(.L_x_298) ;  /* 0xfffffffc00f08947 */ /* 0x004fea000383ffff */
[----:B------:R-:W-:Y:S05]  /*bea0*/  BRA `(.L_x_315) ;  /* 0xfffffff000887947 */ /* 0x000fea000383ffff */
.L_x_306:
[----:B------:R-:W-:Y:S01]  /*beb0*/  BSSY B0, `(.L_x_316) ;  /* 0x0000006000007945 */ /* 0x000fe20003800000 */
[----:B------:R-:W-:-:S07]  /*bec0*/  IMAD.MOV.U32 R15, RZ, RZ, -0x1 ;  /* 0xffffffffff0f7424 */ /* 0x000fce00078e00ff */
[----:B------:R-:W-:Y:S05]  /*bed0*/  WARPSYNC.COLLECTIVE R15, `(.L_x_317) ;  /* 0x000000000f0c7348 */ /* 0x000fea0003c00000 */
[----:B------:R-:W-:Y:S02]  /*bee0*/  ELECT P6, UR62, PT ;  /* 0x00000000003e782f */ /* 0x000fe400038c0000 */
[----:B------:R-:W-:Y:S01]  /*bef0*/  MOV R14, UR62 ;  /* 0x0000003e000e7c02 */ /* 0x000fe20008000f00 */
[----:B------:R-:W-:Y:S10]  /*bf00*/  ENDCOLLECTIVE ;  /* 0x000000000000791b */ /* 0x000ff40003800000 */
.L_x_317:
[----:B------:R-:W-:Y:S05]  /*bf10*/  BSYNC B0 ;  /* 0x0000000000007941 */ /* 0x000fea0003800000 */
.L_x_316:
[----:B------:R-:W-:Y:S05]  /*bf20*/  BRA `(.L_x_318) ;  /* 0xfffffffc00187947 */ /* 0x000fea000383ffff */
.L_x_310:
[----:B0-----:R0:W1:Y:S02]  /*bf30*/  SYNCS.PHASECHK.TRANS64.TRYWAIT P0, [R5+URZ], R2 ;  /* 0x00000002050075a7 */ /* 0x001064000800017f */
[----:B-1----:R-:W-:Y:S05]  /*bf40*/  @!P0 NANOSLEEP.SYNCS 0x989680 ;  /* 0x009896800000895d */ /* 0x002fea0003900000 */
[----:B------:R-:W1:Y:S02]  /*bf50*/  @!P0 SYNCS.PHASECHK.TRANS64 P0, [R5+URZ], R2 ;  /* 0x00000002050085a7 */ /* 0x000e64000800007f */
[----:B-1----:R-:W-:Y:S05]  /*bf60*/  @!P0 BRA `(.L_x_310) ;  /* 0xfffffffc00f08947 */ /* 0x002fea000383ffff */
[----:B------:R-:W-:Y:S05]  /*bf70*/  BRA `(.L_x_319) ;  /* 0xfffffffc00507947 */ /* 0x000fea000383ffff */
.L_x_320:
[----:B------:R-:W-:-:S00]  /*bf80*/  BRA `(.L_x_320) ;  /* 0xfffffffc00fc7947 */ /* 0x000fc0000383ffff */
[----:B------:R-:W-:-:S00]  /*bf90*/  NOP ;  /* 0x0000000000007918 */ /* 0x000fc00000000000 */
        /* <DEDUP_REMOVED lines=14> */
.L_x_321:


//--------------------- .nv.global.init           --------------------------
	.section	.nv.global.init,"aw",@progbits
.nv.global.init:
	.type		$str$22,@object
	.size		$str$22,($str$23 - $str$22)
$str$22:
        /*0000*/ 	.byte	0x6b, 0x5f, 0x74, 0x69, 0x6c, 0x65, 0x5f, 0x63, 0x6f, 0x75, 0x6e, 0x74, 0x20, 0x3e, 0x3d, 0x20
        /*0010*/ 	.byte	0x31, 0x00
	.type		$str$23,@object
	.size		$str$23,(__unnamed_1 - $str$23)
$str$23:
        /*0012*/ 	.byte	0x2f, 0x74, 0x6d, 0x70, 0x2f, 0x63, 0x75, 0x74, 0x6c, 0x61, 0x73, 0x73, 0x5f, 0x73, 0x77, 0x65
        /*0022*/ 	.byte	0x65, 0x70, 0x5f, 0x73, 0x72, 0x63, 0x2f, 0x69, 0x6e, 0x63, 0x6c, 0x75, 0x64, 0x65, 0x2f, 0x63
        /*0032*/ 	.byte	0x75, 0x74, 0x6c, 0x61, 0x73, 0x73, 0x2f, 0x67, 0x65, 0x6d, 0x6d, 0x2f, 0x63, 0x6f, 0x6c, 0x6c
        /*0042*/ 	.byte	0x65, 0x63, 0x74, 0x69, 0x76, 0x65, 0x2f, 0x73, 0x6d, 0x39, 0x30, 0x5f, 0x6d, 0x6d, 0x61, 0x5f
        /*0052*/ 	.byte	0x74, 0x6d, 0x61, 0x5f, 0x67, 0x6d, 0x6d, 0x61, 0x5f, 0x73, 0x73, 0x5f, 0x77, 0x61, 0x72, 0x70
        /*0062*/ 	.byte	0x73, 0x70, 0x65, 0x63, 0x69, 0x61, 0x6c, 0x69, 0x7a, 0x65, 0x64, 0x2e, 0x68, 0x70, 0x70, 0x00
	.type		__unnamed_1,@object
	.size		__unnamed_1,(.L_0 - __unnamed_1)
__unnamed_1:
        /*0072*/ 	.byte	0x76, 0x6f, 0x69, 0x64, 0x20, 0x63, 0x75, 0x74, 0x6c, 0x61, 0x73, 0x73, 0x3a, 0x3a, 0x67, 0x65
        /* <DEDUP_REMOVED lines=178> */
        /*0ba2*/ 	.byte	0x74, 0x79, 0x5d, 0x00
.L_0:


//--------------------- .nv.shared._ZN7cutlass13device_kernelINS_4gemm6kernel13GemmUniversalIN4cute5tupleIJiiiiEEENS1_10collective13CollectiveMmaINS1_34MainloopSm90TmaGmmaWarpSpecializedILi2ENS5_IJNS4_1CILi4EEENSA_ILi2EEENSA_ILi1EEEEEENS1_35KernelTmaWarpSpecializedCooperativeEEENS5_IJNSA_ILi128EEENSA_ILi256EEENSA_ILi64EEEEEENS_10tfloat32_tENS5_IJlSD_lEEESL_SM_NS4_8TiledMMAINS4_8MMA_AtomIJNS4_4SM904GMMA30MMA_64x256x8_F32TF32TF32_SS_TNILNSQ_7ScaleInE1ELSS_1EEEEEENS4_6LayoutINS5_IJSC_SD_SD_EEENS5_IJSD_NSA_ILi0EEESX_EEEEENS5_IJNS4_10UnderscoreES10_S10_EEEEENS4_23SM90_TMA_LOAD_MULTICASTENS4_14ComposedLayoutINS4_7SwizzleILi3ELi4ELi3EEENS4_18smem_ptr_flag_bitsILi32EEENSV_INS5_IJNSA_ILi8EEENSA_ILi32EEEEEENS5_IJS1A_SD_EEEEEEEvNS4_8identityES13_S1E_vS1F_EENS_8epilogue10collective6detail29Sm90TmaWarpSpecializedAdapterINS1I_15DefaultEpilogueISL_SM_SM_NS1H_6thread17LinearCombinationISL_Li1EffLNS1M_9ScaleType4KindE0ELNS_15FloatRoundStyleE2ESL_EENS1_15EpilogueDefaultEEEEEvvEEEEvNT_6ParamsE --------------------------
	.section	.nv.shared._ZN7cutlass13device_kernelINS_4gemm6kernel13GemmUniversalIN4cute5tupleIJiiiiEEENS1_10collective13CollectiveMmaINS1_34MainloopSm90TmaGmmaWarpSpecializedILi2ENS5_IJNS4_1CILi4EEENSA_ILi2EEENSA_ILi1EEEEEENS1_35KernelTmaWarpSpecializedCooperativeEEENS5_IJNSA_ILi128EEENSA_ILi256EEENSA_ILi64EEEEEENS_10tfloat32_tENS5_IJlSD_lEEESL_SM_NS4_8TiledMMAINS4_8MMA_AtomIJNS4_4SM904GMMA30MMA_64x256x8_F32TF32TF32_SS_TNILNSQ_7ScaleInE1ELSS_1EEEEEENS4_6LayoutINS5_IJSC_SD_SD_EEENS5_IJSD_NSA_ILi0EEESX_EEEEENS5_IJNS4_10UnderscoreES10_S10_EEEEENS4_23SM90_TMA_LOAD_MULTICASTENS4_14ComposedLayoutINS4_7SwizzleILi3ELi4ELi3EEENS4_18smem_ptr_flag_bitsILi32EEENSV_INS5_IJNSA_ILi8EEENSA_ILi32EEEEEENS5_IJS1A_SD_EEEEEEEvNS4_8identityES13_S1E_vS1F_EENS_8epilogue10collective6detail29Sm90TmaWarpSpecializedAdapterINS1I_15DefaultEpilogueISL_SM_SM_NS1H_6thread17LinearCombinationISL_Li1EffLNS1M_9ScaleType4KindE0ELNS_15FloatRoundStyleE2ESL_EENS1_15EpilogueDefaultEEEEEvvEEEEvNT_6ParamsE,"aw",@nobits
	.sectionflags	@""
	.align	16
	.zero		1024


//--------------------- .nv.shared.reserved.0     --------------------------
	.section	.nv.shared.reserved.0,"aw",@nobits
	.weak		__nv_reservedSMEM_offset_0_alias
	.size		__nv_reservedSMEM_offset_0_alias, 0, 0
	.other		__nv_reservedSMEM_offset_0_alias,@"STO_CUDA_RESERVED_SHARED STV_DEFAULT"
__nv_reservedSMEM_offset_0_alias:
	.zero		0


//--------------------- .nv.global                --------------------------
	.section	.nv.global,"aw",@nobits
.nv.global:
	.type		_ZN40_INTERNAL_adc8609e_4_k_cu_43129a6c_214684cute1_E,@object
	.size		_ZN40_INTERNAL_adc8609e_4_k_cu_43129a6c_214684cute1_E,(_ZN40_INTERNAL_adc8609e_4_k_cu_43129a6c_214684cuda3std3__45__cpo6cbeginE - _ZN40_INTERNAL_adc8609e_4_k_cu_43129a6c_214684cute1_E)
_ZN40_INTERNAL_adc8609e_4_k_cu_43129a6c_214684cute1_E:
	.zero		1
	.type		_ZN40_INTERNAL_adc8609e_4_k_cu_43129a6c_214684cuda3std3__45__cpo6cbeginE,@object
	.size		_ZN40_INTERNAL_adc8609e_4_k_cu_43129a6c_214684cuda3std3__45__cpo6cbeginE,(_ZN40_INTERNAL_adc8609e_4_k_cu_43129a6c_214684cuda3std3__48in_placeE - _ZN40_INTERNAL_adc8609e_4_k_cu_43129a6c_214684cuda3std3__45__cpo6cbeginE)
_ZN40_INTERNAL_adc8609e_4_k_cu_43129a6c_214684cuda3std3__45__cpo6cbeginE:
	.zero		1
	.type		_ZN40_INTERNAL_adc8609e_4_k_cu_43129a6c_214684cuda3std3__48in_placeE,@object
	.size		_ZN40_INTERNAL_adc8609e_4_k_cu_43129a6c_214684cuda3std3__48in_placeE,(_ZN40_INTERNAL_adc8609e_4_k_cu_43129a6c_214684cuda3std6ranges3__45__cpo9iter_moveE - _ZN40_INTERNAL_adc8609e_4_k_cu_43129a6c_214684cuda3std3__48in_placeE)
_ZN40_INTERNAL_adc8609e_4_k_cu_43129a6c_214684cuda3std3__48in_placeE:
	.zero		1
	.type		_ZN40_INTERNAL_adc8609e_4_k_cu_43129a6c_214684cuda3std6ranges3__45__cpo9iter_moveE,@object
	.size		_ZN40_INTERNAL_adc8609e_4_k_cu_43129a6c_214684cuda3std6ranges3__45__cpo9iter_moveE,(_ZN40_INTERNAL_adc8609e_4_k_cu_43129a6c_214684cuda3std3__45__cpo5beginE - _ZN40_INTERNAL_adc8609e_4_k_cu_43129a6c_214684cuda3std6ranges3__45__cpo9iter_moveE)
_ZN40_INTERNAL_adc8609e_4_k_cu_43129a6c_214684cuda3std6ranges3__45__cpo9iter_moveE:
	.zero		1
	.type		_ZN40_INTERNAL_adc8609e_4_k_cu_43129a6c_214684cuda3std3__45__cpo5beginE,@object
	.size		_ZN40_INTERNAL_adc8609e_4_k_cu_43129a6c_214684cuda3std3__45__cpo5beginE,(_ZN40_INTERNAL_adc8609e_4_k_cu_43129a6c_214684cuda3std3__442_GLOBAL__N__adc8609e_4_k_cu_43129a6c_214686ignoreE - _ZN40_INTERNAL_adc8609e_4_k_cu_43129a6c_214684cuda3std3__45__cpo5beginE)
_ZN40_INTERNAL_adc8609e_4_k_cu_43129a6c_214684cuda3std3__45__cpo5beginE:
	.zero		1
	.type		_ZN40_INTERNAL_adc8609e_4_k_cu_43129a6c_214684cuda3std3__442_GLOBAL__N__adc8609e_4_k_cu_43129a6c_214686ignoreE,@object
	.size		_ZN40_INTERNAL_adc8609e_4_k_cu_43129a6c_214684cuda3std3__442_GLOBAL__N__adc8609e_4_k_cu_43129a6c_214686ignoreE,(_ZN40_INTERNAL_adc8609e_4_k_cu_43129a6c_214684cute7productE - _ZN40_INTERNAL_adc8609e_4_k_cu_43129a6c_214684cuda3std3__442_GLOBAL__N__adc8609e_4_k_cu_43129a6c_214686ignoreE)
_ZN40_INTERNAL_adc8609e_4_k_cu_43129a6c_214684cuda3std3__442_GLOBAL__N__adc8609e_4_k_cu_43129a6c_214686ignoreE:
	.zero		1
	.type		_ZN40_INTERNAL_adc8609e_4_k_cu_43129a6c_214684cute7productE,@object
	.size		_ZN40_INTERNAL_adc8609e_4_k_cu_43129a6c_214684cute7productE,(_ZN40_INTERNAL_adc8609e_4_k_cu_43129a6c_214684cuda3std3__45__cpo3endE - _ZN40_INTERNAL_adc8609e_4_k_cu_43129a6c_214684cute7productE)
_ZN40_INTERNAL_adc8609e_4_k_cu_43129a6c_214684cute7productE:
	.zero		1
	.type		_ZN40_INTERNAL_adc8609e_4_k_cu_43129a6c_214684cuda3std3__45__cpo3endE,@object
	.size		_ZN40_INTERNAL_adc8609e_4_k_cu_43129a6c_214684cuda3std3__45__cpo3endE,(_ZN40_INTERNAL_adc8609e_4_k_cu_43129a6c_214684cuda3std3__419piecewise_constructE - _ZN40_INTERNAL_adc8609e_4_k_cu_43129a6c_214684cuda3std3__45__cpo3endE)
_ZN40_INTERNAL_adc8609e_4_k_cu_43129a6c_214684cuda3std3__45__cpo3endE:
	.zero		1
	.type		_ZN40_INTERNAL_adc8609e_4_k_cu_43129a6c_214684cuda3std3__419piecewise_constructE,@object
	.size		_ZN40_INTERNAL_adc8609e_4_k_cu_43129a6c_214684cuda3std3__419piecewise_constructE,(_ZN40_INTERNAL_adc8609e_4_k_cu_43129a6c_214684cuda3std3__45__cpo4cendE - _ZN40_INTERNAL_adc8609e_4_k_cu_43129a6c_214684cuda3std3__419piecewise_constructE)
_ZN40_INTERNAL_adc8609e_4_k_cu_43129a6c_214684cuda3std3__419piecewise_constructE:
	.zero		1
	.type		_ZN40_INTERNAL_adc8609e_4_k_cu_43129a6c_214684cuda3std3__45__cpo4cendE,@object
	.size		_ZN40_INTERNAL_adc8609e_4_k_cu_43129a6c_214684cuda3std3__45__cpo4cendE,(_ZN40_INTERNAL_adc8609e_4_k_cu_43129a6c_214684cuda3std6ranges3__45__cpo4swapE - _ZN40_INTERNAL_adc8609e_4_k_cu_43129a6c_214684cuda3std3__45__cpo4cendE)
_ZN40_INTERNAL_adc8609e_4_k_cu_43129a6c_214684cuda3std3__45__cpo4cendE:
	.zero		1
	.type		_ZN40_INTERNAL_adc8609e_4_k_cu_43129a6c_214684cuda3std6ranges3__45__cpo4swapE,@object
	.size		_ZN40_INTERNAL_adc8609e_4_k_cu_43129a6c_214684cuda3std6ranges3__45__cpo4swapE,(.L_8 - _ZN40_INTERNAL_adc8609e_4_k_cu_43129a6c_214684cuda3std6ranges3__45__cpo4swapE)
_ZN40_INTERNAL_adc8609e_4_k_cu_43129a6c_214684cuda3std6ranges3__45__cpo4swapE:
	.zero		1
.L_8:


//--------------------- .nv.constant0._ZN7cutlass13device_kernelINS_4gemm6kernel13GemmUniversalIN4cute5tupleIJiiiiEEENS1_10collective13CollectiveMmaINS1_34MainloopSm90TmaGmmaWarpSpecializedILi2ENS5_IJNS4_1CILi4EEENSA_ILi2EEENSA_ILi1EEEEEENS1_35KernelTmaWarpSpecializedCooperativeEEENS5_IJNSA_ILi128EEENSA_ILi256EEENSA_ILi64EEEEEENS_10tfloat32_tENS5_IJlSD_lEEESL_SM_NS4_8TiledMMAINS4_8MMA_AtomIJNS4_4SM904GMMA30MMA_64x256x8_F32TF32TF32_SS_TNILNSQ_7ScaleInE1ELSS_1EEEEEENS4_6LayoutINS5_IJSC_SD_SD_EEENS5_IJSD_NSA_ILi0EEESX_EEEEENS5_IJNS4_10UnderscoreES10_S10_EEEEENS4_23SM90_TMA_LOAD_MULTICASTENS4_14ComposedLayoutINS4_7SwizzleILi3ELi4ELi3EEENS4_18smem_ptr_flag_bitsILi32EEENSV_INS5_IJNSA_ILi8EEENSA_ILi32EEEEEENS5_IJS1A_SD_EEEEEEEvNS4_8identityES13_S1E_vS1F_EENS_8epilogue10collective6detail29Sm90TmaWarpSpecializedAdapterINS1I_15DefaultEpilogueISL_SM_SM_NS1H_6thread17LinearCombinationISL_Li1EffLNS1M_9ScaleType4KindE0ELNS_15FloatRoundStyleE2ESL_EENS1_15EpilogueDefaultEEEEEvvEEEEvNT_6ParamsE --------------------------
	.section	.nv.constant0._ZN7cutlass13device_kernelINS_4gemm6kernel13GemmUniversalIN4cute5tupleIJiiiiEEENS1_10collective13CollectiveMmaINS1_34MainloopSm90TmaGmmaWarpSpecializedILi2ENS5_IJNS4_1CILi4EEENSA_ILi2EEENSA_ILi1EEEEEENS1_35KernelTmaWarpSpecializedCooperativeEEENS5_IJNSA_ILi128EEENSA_ILi256EEENSA_ILi64EEEEEENS_10tfloat32_tENS5_IJlSD_lEEESL_SM_NS4_8TiledMMAINS4_8MMA_AtomIJNS4_4SM904GMMA30MMA_64x256x8_F32TF32TF32_SS_TNILNSQ_7ScaleInE1ELSS_1EEEEEENS4_6LayoutINS5_IJSC_SD_SD_EEENS5_IJSD_NSA_ILi0EEESX_EEEEENS5_IJNS4_10UnderscoreES10_S10_EEEEENS4_23SM90_TMA_LOAD_MULTICASTENS4_14ComposedLayoutINS4_7SwizzleILi3ELi4ELi3EEENS4_18smem_ptr_flag_bitsILi32EEENSV_INS5_IJNSA_ILi8EEENSA_ILi32EEEEEENS5_IJS1A_SD_EEEEEEEvNS4_8identityES13_S1E_vS1F_EENS_8epilogue10collective6detail29Sm90TmaWarpSpecializedAdapterINS1I_15DefaultEpilogueISL_SM_SM_NS1H_6thread17LinearCombinationISL_Li1EffLNS1M_9ScaleType4KindE0ELNS_15FloatRoundStyleE2ESL_EENS1_15EpilogueDefaultEEEEEvvEEEEvNT_6ParamsE,"a",@progbits
	.sectionflags	@""
	.align	4
.nv.constant0._ZN7cutlass13device_kernelINS_4gemm6kernel13GemmUniversalIN4cute5tupleIJiiiiEEENS1_10collective13CollectiveMmaINS1_34MainloopSm90TmaGmmaWarpSpecializedILi2ENS5_IJNS4_1CILi4EEENSA_ILi2EEENSA_ILi1EEEEEENS1_35KernelTmaWarpSpecializedCooperativeEEENS5_IJNSA_ILi128EEENSA_ILi256EEENSA_ILi64EEEEEENS_10tfloat32_tENS5_IJlSD_lEEESL_SM_NS4_8TiledMMAINS4_8MMA_AtomIJNS4_4SM904GMMA30MMA_64x256x8_F32TF32TF32_SS_TNILNSQ_7ScaleInE1ELSS_1EEEEEENS4_6LayoutINS5_IJSC_SD_SD_EEENS5_IJSD_NSA_ILi0EEESX_EEEEENS5_IJNS4_10UnderscoreES10_S10_EEEEENS4_23SM90_TMA_LOAD_MULTICASTENS4_14ComposedLayoutINS4_7SwizzleILi3ELi4ELi3EEENS4_18smem_ptr_flag_bitsILi32EEENSV_INS5_IJNSA_ILi8EEENSA_ILi32EEEEEENS5_IJS1A_SD_EEEEEEEvNS4_8identityES13_S1E_vS1F_EENS_8epilogue10collective6detail29Sm90TmaWarpSpecializedAdapterINS1I_15DefaultEpilogueISL_SM_SM_NS1H_6thread17LinearCombinationISL_Li1EffLNS1M_9ScaleType4KindE0ELNS_15FloatRoundStyleE2ESL_EENS1_15EpilogueDefaultEEEEEvvEEEEvNT_6ParamsE:
	.zero		1664


//--------------------- SYMBOLS --------------------------

	.type		.nv.reservedSmem.offset0,@object
	.size		.nv.reservedSmem.offset0,0x4
	.type		__assertfail,@function
